//
// Generated by NVIDIA NVVM Compiler
//
// Compiler Build ID: CL-36424714
// Cuda compilation tools, release 13.0, V13.0.88
// Based on NVVM 20.0.0
//

.version 9.0
.target sm_100
.address_size 64

	// .globl	_Z11scaleResultPfP6float2
.global .align 4 .u32 transmissionCount;
.global .align 4 .u32 timeStep;

.visible .entry _Z11scaleResultPfP6float2(
	.param .u64 .ptr .align 1 _Z11scaleResultPfP6float2_param_0,
	.param .u64 .ptr .align 1 _Z11scaleResultPfP6float2_param_1
)
{
	.reg .pred 	%p<5>;
	.reg .b32 	%r<9>;
	.reg .b32 	%f<30>;
	.reg .b64 	%rd<9>;

	ld.param.u64 	%rd1, [_Z11scaleResultPfP6float2_param_0];
	ld.param.u64 	%rd2, [_Z11scaleResultPfP6float2_param_1];
	mov.u32 	%r2, %ctaid.x;
	mov.u32 	%r3, %ntid.x;
	mov.u32 	%r4, %tid.x;
	mad.lo.s32 	%r1, %r2, %r3, %r4;
	setp.gt.s32 	%p1, %r1, 4095;
	@%p1 bra 	$L__BB0_2;
	cvta.to.global.u64 	%rd3, %rd2;
	cvta.to.global.u64 	%rd4, %rd1;
	mul.wide.s32 	%rd5, %r1, 8;
	add.s64 	%rd6, %rd3, %rd5;
	ld.global.v2.f32 	{%f1, %f2}, [%rd6];
	mul.f32 	%f3, %f1, %f1;
	mul.f32 	%f4, %f3, %f2;
	mul.f32 	%f5, %f2, %f4;
	sqrt.rn.f32 	%f6, %f5;
	mul.wide.s32 	%rd7, %r1, 4;
	add.s64 	%rd8, %rd4, %rd7;
	setp.lt.f32 	%p2, %f6, 0f00800000;
	mul.f32 	%f7, %f6, 0f4B000000;
	selp.f32 	%f8, %f7, %f6, %p2;
	selp.f32 	%f9, 0fC1B80000, 0f00000000, %p2;
	mov.b32 	%r5, %f8;
	add.s32 	%r6, %r5, -1059760811;
	and.b32  	%r7, %r6, -8388608;
	sub.s32 	%r8, %r5, %r7;
	mov.b32 	%f10, %r8;
	cvt.rn.f32.s32 	%f11, %r7;
	fma.rn.f32 	%f12, %f11, 0f34000000, %f9;
	add.f32 	%f13, %f10, 0fBF800000;
	fma.rn.f32 	%f14, %f13, 0fBE055027, 0f3E1039F6;
	fma.rn.f32 	%f15, %f14, %f13, 0fBDF8CDCC;
	fma.rn.f32 	%f16, %f15, %f13, 0f3E0F2955;
	fma.rn.f32 	%f17, %f16, %f13, 0fBE2AD8B9;
	fma.rn.f32 	%f18, %f17, %f13, 0f3E4CED0B;
	fma.rn.f32 	%f19, %f18, %f13, 0fBE7FFF22;
	fma.rn.f32 	%f20, %f19, %f13, 0f3EAAAA78;
	fma.rn.f32 	%f21, %f20, %f13, 0fBF000000;
	mul.f32 	%f22, %f13, %f21;
	fma.rn.f32 	%f23, %f22, %f13, %f13;
	fma.rn.f32 	%f24, %f12, 0f3F317218, %f23;
	setp.gt.u32 	%p3, %r5, 2139095039;
	fma.rn.f32 	%f25, %f8, 0f7F800000, 0f7F800000;
	selp.f32 	%f26, %f25, %f24, %p3;
	setp.eq.f32 	%p4, %f8, 0f00000000;
	mul.f32 	%f27, %f26, 0f3EDE5BD9;
	mul.f32 	%f28, %f27, 0f41A00000;
	selp.f32 	%f29, 0fFF800000, %f28, %p4;
	st.global.f32 	[%rd8], %f29;
$L__BB0_2:
	ret;

}
	// .globl	_Z21initTransmissionArrayPb
.visible .entry _Z21initTransmissionArrayPb(
	.param .u64 .ptr .align 1 _Z21initTransmissionArrayPb_param_0
)
{
	.reg .pred 	%p<2>;
	.reg .b16 	%rs<2>;
	.reg .b32 	%r<6>;
	.reg .b64 	%rd<5>;

	ld.param.u64 	%rd1, [_Z21initTransmissionArrayPb_param_0];
	mov.u32 	%r2, %ctaid.x;
	mov.u32 	%r3, %ntid.x;
	mov.u32 	%r4, %tid.x;
	mad.lo.s32 	%r1, %r2, %r3, %r4;
	mov.b32 	%r5, 0;
	st.global.u32 	[transmissionCount], %r5;
	setp.gt.s32 	%p1, %r1, 4095;
	@%p1 bra 	$L__BB1_2;
	cvta.to.global.u64 	%rd2, %rd1;
	cvt.s64.s32 	%rd3, %r1;
	add.s64 	%rd4, %rd2, %rd3;
	mov.b16 	%rs1, 0;
	st.global.u8 	[%rd4], %rs1;
$L__BB1_2:
	ret;

}
	// .globl	_Z17findTransmissionsPfPiS_S_S_S_Pb
.visible .entry _Z17findTransmissionsPfPiS_S_S_S_Pb(
	.param .u64 .ptr .align 1 _Z17findTransmissionsPfPiS_S_S_S_Pb_param_0,
	.param .u64 .ptr .align 1 _Z17findTransmissionsPfPiS_S_S_S_Pb_param_1,
	.param .u64 .ptr .align 1 _Z17findTransmissionsPfPiS_S_S_S_Pb_param_2,
	.param .u64 .ptr .align 1 _Z17findTransmissionsPfPiS_S_S_S_Pb_param_3,
	.param .u64 .ptr .align 1 _Z17findTransmissionsPfPiS_S_S_S_Pb_param_4,
	.param .u64 .ptr .align 1 _Z17findTransmissionsPfPiS_S_S_S_Pb_param_5,
	.param .u64 .ptr .align 1 _Z17findTransmissionsPfPiS_S_S_S_Pb_param_6
)
{
	.reg .pred 	%p<10>;
	.reg .b16 	%rs<5>;
	.reg .b32 	%r<18>;
	.reg .b32 	%f<9>;
	.reg .b64 	%rd<31>;
	.reg .b64 	%fd<9>;

	ld.param.u64 	%rd4, [_Z17findTransmissionsPfPiS_S_S_S_Pb_param_0];
	ld.param.u64 	%rd10, [_Z17findTransmissionsPfPiS_S_S_S_Pb_param_1];
	ld.param.u64 	%rd5, [_Z17findTransmissionsPfPiS_S_S_S_Pb_param_2];
	ld.param.u64 	%rd6, [_Z17findTransmissionsPfPiS_S_S_S_Pb_param_3];
	ld.param.u64 	%rd7, [_Z17findTransmissionsPfPiS_S_S_S_Pb_param_4];
	ld.param.u64 	%rd8, [_Z17findTransmissionsPfPiS_S_S_S_Pb_param_5];
	ld.param.u64 	%rd9, [_Z17findTransmissionsPfPiS_S_S_S_Pb_param_6];
	cvta.to.global.u64 	%rd1, %rd10;
	mov.u32 	%r5, %ctaid.x;
	mov.u32 	%r6, %ntid.x;
	mov.u32 	%r7, %tid.x;
	mad.lo.s32 	%r1, %r5, %r6, %r7;
	setp.gt.s32 	%p1, %r1, 4095;
	setp.eq.s32 	%p2, %r1, 0;
	or.pred  	%p3, %p1, %p2;
	@%p3 bra 	$L__BB2_10;
	cvta.to.global.u64 	%rd11, %rd9;
	cvta.to.global.u64 	%rd12, %rd4;
	cvt.s64.s32 	%rd13, %r1;
	mul.wide.s32 	%rd14, %r1, 4;
	add.s64 	%rd2, %rd12, %rd14;
	ld.global.f32 	%f8, [%rd2];
	setp.leu.f32 	%p4, %f8, 0f43480000;
	add.s64 	%rd3, %rd11, %rd13;
	@%p4 bra 	$L__BB2_4;
	ld.global.u8 	%rs1, [%rd3];
	setp.ne.s16 	%p5, %rs1, 0;
	@%p5 bra 	$L__BB2_4;
	atom.global.add.u32 	%r8, [transmissionCount], 1;
	ld.global.u32 	%r9, [transmissionCount];
	mul.wide.s32 	%rd15, %r9, 4;
	add.s64 	%rd16, %rd1, %rd15;
	st.global.u32 	[%rd16+-4], %r1;
	cvt.rn.f64.s32 	%fd1, %r1;
	mul.f64 	%fd2, %fd1, 0d41A483BFE6849BA6;
	mul.f64 	%fd3, %fd2, 0d3F30000000000000;
	div.rn.f64 	%fd4, %fd3, 0d412E848000000000;
	cvt.rn.f32.f64 	%f4, %fd4;
	ld.global.u32 	%r10, [transmissionCount];
	cvta.to.global.u64 	%rd17, %rd5;
	mul.wide.s32 	%rd18, %r10, 4;
	add.s64 	%rd19, %rd17, %rd18;
	st.global.f32 	[%rd19+-4], %f4;
	ld.global.u32 	%r11, [timeStep];
	cvt.rn.f64.s32 	%fd5, %r11;
	div.rn.f64 	%fd6, %fd5, 0d41A483BFE6849BA6;
	cvt.rn.f32.f64 	%f5, %fd6;
	ld.global.u32 	%r12, [transmissionCount];
	cvta.to.global.u64 	%rd20, %rd6;
	mul.wide.s32 	%rd21, %r12, 4;
	add.s64 	%rd22, %rd20, %rd21;
	st.global.f32 	[%rd22+-4], %f5;
	ld.global.f32 	%f6, [%rd2];
	ld.global.u32 	%r13, [transmissionCount];
	cvta.to.global.u64 	%rd23, %rd8;
	mul.wide.s32 	%rd24, %r13, 4;
	add.s64 	%rd25, %rd23, %rd24;
	st.global.f32 	[%rd25+-4], %f6;
	mov.b16 	%rs2, 1;
	st.global.u8 	[%rd3], %rs2;
	ld.global.f32 	%f8, [%rd2];
$L__BB2_4:
	setp.geu.f32 	%p6, %f8, 0f43480000;
	@%p6 bra 	$L__BB2_10;
	ld.global.u8 	%rs3, [%rd3];
	setp.ne.s16 	%p7, %rs3, 1;
	@%p7 bra 	$L__BB2_10;
	ld.global.u32 	%r17, [transmissionCount];
$L__BB2_7:
	setp.lt.s32 	%p8, %r17, 1;
	@%p8 bra 	$L__BB2_10;
	add.s32 	%r17, %r17, -1;
	mul.wide.u32 	%rd26, %r17, 4;
	add.s64 	%rd27, %rd1, %rd26;
	ld.global.u32 	%r14, [%rd27];
	setp.ne.s32 	%p9, %r14, %r1;
	@%p9 bra 	$L__BB2_7;
	ld.global.u32 	%r15, [timeStep];
	cvt.rn.f64.s32 	%fd7, %r15;
	div.rn.f64 	%fd8, %fd7, 0d41A483BFE6849BA6;
	cvt.rn.f32.f64 	%f7, %fd8;
	cvta.to.global.u64 	%rd28, %rd7;
	add.s64 	%rd30, %rd28, %rd26;
	st.global.f32 	[%rd30], %f7;
	mov.b16 	%rs4, 0;
	st.global.u8 	[%rd3], %rs4;
$L__BB2_10:
	atom.global.add.u32 	%r16, [timeStep], 1;
	ret;

}


// ===== COMPILED SASS (sm_100) =====

	.target	sm_100

	.elftype	@"ET_EXEC"


//--------------------- .note.nv.tkinfo           --------------------------
	.section	.note.nv.tkinfo,"",@"SHT_NOTE"
	.sectionflags	@"SHF_NOTE_NV_TKINFO"
	.tkinfo
        /*0018*/ 	.word	0x00000002
        /*0030*/ 	.string	""
        /*0030*/ 	.string	"ptxas"
        /*0030*/ 	.string	"Cuda compilation tools, release 13.0, V13.0.88"
        /*0030*/ 	.string	"Build cuda_13.0.r13.0/compiler.36424714_0"
        /*0030*/ 	.string	"-arch sm_100 -m 64 "



//--------------------- .note.nv.cuinfo           --------------------------
	.section	.note.nv.cuinfo,"",@"SHT_NOTE"
	.sectionflags	@"SHF_NOTE_NV_CUINFO"
        /*0018*/ 	.short	0x0002
        /*001a*/ 	.short	0x0064
        /*001c*/ 	.short	0x0082
	.zero		2


//--------------------- .nv.info                  --------------------------
	.section	.nv.info,"",@"SHT_CUDA_INFO"
	.align	4


	//----- nvinfo : EIATTR_REGCOUNT
	.align		4
        /*0000*/ 	.byte	0x04, 0x2f
        /*0002*/ 	.short	(.L_3 - .L_2)
	.align		4
.L_2:
        /*0004*/ 	.word	index@(_Z11scaleResultPfP6float2)
        /*0008*/ 	.word	0x0000000b


	//----- nvinfo : EIATTR_FRAME_SIZE
	.align		4
.L_3:
        /*000c*/ 	.byte	0x04, 0x11
        /*000e*/ 	.short	(.L_5 - .L_4)
	.align		4
.L_4:
        /*0010*/ 	.word	index@($__internal_1_$__cuda_sm20_sqrt_rn_f32_slowpath)
        /*0014*/ 	.word	0x00000000


	//----- nvinfo : EIATTR_FRAME_SIZE
	.align		4
.L_5:
        /*0018*/ 	.byte	0x04, 0x11
        /*001a*/ 	.short	(.L_7 - .L_6)
	.align		4
.L_6:
        /*001c*/ 	.word	index@(_Z11scaleResultPfP6float2)
        /*0020*/ 	.word	0x00000000


	//----- nvinfo : EIATTR_REGCOUNT
	.align		4
.L_7:
        /*0024*/ 	.byte	0x04, 0x2f
        /*0026*/ 	.short	(.L_9 - .L_8)
	.align		4
.L_8:
        /*0028*/ 	.word	index@(_Z21initTransmissionArrayPb)
        /*002c*/ 	.word	0x00000008


	//----- nvinfo : EIATTR_FRAME_SIZE
	.align		4
.L_9:
        /*0030*/ 	.byte	0x04, 0x11
        /*0032*/ 	.short	(.L_11 - .L_10)
	.align		4
.L_10:
        /*0034*/ 	.word	index@(_Z21initTransmissionArrayPb)
        /*0038*/ 	.word	0x00000000


	//----- nvinfo : EIATTR_REGCOUNT
	.align		4
.L_11:
        /*003c*/ 	.byte	0x04, 0x2f
        /*003e*/ 	.short	(.L_13 - .L_12)
	.align		4
.L_12:
        /*0040*/ 	.word	index@(_Z17findTransmissionsPfPiS_S_S_S_Pb)
        /*0044*/ 	.word	0x0000001c


	//----- nvinfo : EIATTR_FRAME_SIZE
	.align		4
.L_13:
        /*0048*/ 	.byte	0x04, 0x11
        /*004a*/ 	.short	(.L_15 - .L_14)
	.align		4
.L_14:
        /*004c*/ 	.word	index@($__internal_0_$__cuda_sm20_div_rn_f64_full)
        /*0050*/ 	.word	0x00000000


	//----- nvinfo : EIATTR_FRAME_SIZE
	.align		4
.L_15:
        /*0054*/ 	.byte	0x04, 0x11
        /*0056*/ 	.short	(.L_17 - .L_16)
	.align		4
.L_16:
        /*0058*/ 	.word	index@(_Z17findTransmissionsPfPiS_S_S_S_Pb)
        /*005c*/ 	.word	0x00000000


	//----- nvinfo : EIATTR_MIN_STACK_SIZE
	.align		4
.L_17:
        /*0060*/ 	.byte	0x04, 0x12
        /*0062*/ 	.short	(.L_19 - .L_18)
	.align		4
.L_18:
        /*0064*/ 	.word	index@(_Z17findTransmissionsPfPiS_S_S_S_Pb)
        /*0068*/ 	.word	0x00000000


	//----- nvinfo : EIATTR_MIN_STACK_SIZE
	.align		4
.L_19:
        /*006c*/ 	.byte	0x04, 0x12
        /*006e*/ 	.short	(.L_21 - .L_20)
	.align		4
.L_20:
        /*0070*/ 	.word	index@(_Z21initTransmissionArrayPb)
        /*0074*/ 	.word	0x00000000


	//----- nvinfo : EIATTR_MIN_STACK_SIZE
	.align		4
.L_21:
        /*0078*/ 	.byte	0x04, 0x12
        /*007a*/ 	.short	(.L_23 - .L_22)
	.align		4
.L_22:
        /*007c*/ 	.word	index@(_Z11scaleResultPfP6float2)
        /*0080*/ 	.word	0x00000000
.L_23:


//--------------------- .nv.compat                --------------------------
	.section	.nv.compat,"",@"SHT_CUDA_COMPAT_INFO"
	.align	4
        /*0000*/ 	.byte	0x02, 0x09, 0x00, 0x00, 0x02, 0x02, 0x01, 0x00, 0x02, 0x05, 0x05, 0x00, 0x03, 0x07, 0x01, 0x01
        /*0010*/ 	.byte	0x02, 0x03, 0x00, 0x00, 0x02, 0x06, 0x01, 0x00, 0x04, 0x0b, 0x08, 0x00, 0x01, 0x00, 0x00, 0x00
        /*0020*/ 	.byte	0x00, 0x00, 0x00, 0x00


//--------------------- .nv.info._Z17findTransmissionsPfPiS_S_S_S_Pb --------------------------
	.section	.nv.info._Z17findTransmissionsPfPiS_S_S_S_Pb,"",@"SHT_CUDA_INFO"
	.sectionflags	@""
	.align	4


	//----- nvinfo : EIATTR_CUDA_API_VERSION
	.align		4
        /*0000*/ 	.byte	0x04, 0x37
        /*0002*/ 	.short	(.L_25 - .L_24)
.L_24:
        /*0004*/ 	.word	0x00000082


	//----- nvinfo : EIATTR_KPARAM_INFO
	.align		4
.L_25:
        /*0008*/ 	.byte	0x04, 0x17
        /*000a*/ 	.short	(.L_27 - .L_26)
.L_26:
        /*000c*/ 	.word	0x00000000
        /*0010*/ 	.short	0x0006
        /*0012*/ 	.short	0x0030
        /*0014*/ 	.byte	0x00, 0xf5, 0x21, 0x00


	//----- nvinfo : EIATTR_KPARAM_INFO
	.align		4
.L_27:
        /*0018*/ 	.byte	0x04, 0x17
        /*001a*/ 	.short	(.L_29 - .L_28)
.L_28:
        /*001c*/ 	.word	0x00000000
        /*0020*/ 	.short	0x0005
        /*0022*/ 	.short	0x0028
        /*0024*/ 	.byte	0x00, 0xf5, 0x21, 0x00


	//----- nvinfo : EIATTR_KPARAM_INFO
	.align		4
.L_29:
        /*0028*/ 	.byte	0x04, 0x17
        /*002a*/ 	.short	(.L_31 - .L_30)
.L_30:
        /*002c*/ 	.word	0x00000000
        /*0030*/ 	.short	0x0004
        /*0032*/ 	.short	0x0020
        /*0034*/ 	.byte	0x00, 0xf5, 0x21, 0x00


	//----- nvinfo : EIATTR_KPARAM_INFO
	.align		4
.L_31:
        /*0038*/ 	.byte	0x04, 0x17
        /*003a*/ 	.short	(.L_33 - .L_32)
.L_32:
        /*003c*/ 	.word	0x00000000
        /*0040*/ 	.short	0x0003
        /*0042*/ 	.short	0x0018
        /*0044*/ 	.byte	0x00, 0xf5, 0x21, 0x00


	//----- nvinfo : EIATTR_KPARAM_INFO
	.align		4
.L_33:
        /*0048*/ 	.byte	0x04, 0x17
        /*004a*/ 	.short	(.L_35 - .L_34)
.L_34:
        /*004c*/ 	.word	0x00000000
        /*0050*/ 	.short	0x0002
        /*0052*/ 	.short	0x0010
        /*0054*/ 	.byte	0x00, 0xf5, 0x21, 0x00


	//----- nvinfo : EIATTR_KPARAM_INFO
	.align		4
.L_35:
        /*0058*/ 	.byte	0x04, 0x17
        /*005a*/ 	.short	(.L_37 - .L_36)
.L_36:
        /*005c*/ 	.word	0x00000000
        /*0060*/ 	.short	0x0001
        /*0062*/ 	.short	0x0008
        /*0064*/ 	.byte	0x00, 0xf5, 0x21, 0x00


	//----- nvinfo : EIATTR_KPARAM_INFO
	.align		4
.L_37:
        /*0068*/ 	.byte	0x04, 0x17
        /*006a*/ 	.short	(.L_39 - .L_38)
.L_38:
        /*006c*/ 	.word	0x00000000
        /*0070*/ 	.short	0x0000
        /*0072*/ 	.short	0x0000
        /*0074*/ 	.byte	0x00, 0xf5, 0x21, 0x00


	//----- nvinfo : EIATTR_SPARSE_MMA_MASK
	.align		4
.L_39:
        /*0078*/ 	.byte	0x03, 0x50
        /*007a*/ 	.short	0x0000


	//----- nvinfo : EIATTR_MAXREG_COUNT
	.align		4
        /*007c*/ 	.byte	0x03, 0x1b
        /*007e*/ 	.short	0x00ff


	//----- nvinfo : EIATTR_MERCURY_ISA_VERSION
	.align		4
        /*0080*/ 	.byte	0x03, 0x5f
        /*0082*/ 	.short	0x0101


	//----- nvinfo : EIATTR_INT_WARP_WIDE_INSTR_OFFSETS
	.align		4
        /*0084*/ 	.byte	0x04, 0x31
        /*0086*/ 	.short	(.L_41 - .L_40)


	//   ....[0]....
.L_40:
        /*0088*/ 	.word	0x00000180


	//   ....[1]....
        /*008c*/ 	.word	0x000009f0


	//----- nvinfo : EIATTR_VRC_CTA_INIT_COUNT
	.align		4
.L_41:
        /*0090*/ 	.byte	0x02, 0x4a
	.zero		1
	.zero		1


	//----- nvinfo : EIATTR_EXIT_INSTR_OFFSETS
	.align		4
        /*0094*/ 	.byte	0x04, 0x1c
        /*0096*/ 	.short	(.L_43 - .L_42)


	//   ....[0]....
.L_42:
        /*0098*/ 	.word	0x00000a40


	//----- nvinfo : EIATTR_CRS_STACK_SIZE
	.align		4
.L_43:
        /*009c*/ 	.byte	0x04, 0x1e
        /*009e*/ 	.short	(.L_45 - .L_44)
.L_44:
        /*00a0*/ 	.word	0x00000000


	//----- nvinfo : EIATTR_CBANK_PARAM_SIZE
	.align		4
.L_45:
        /*00a4*/ 	.byte	0x03, 0x19
        /*00a6*/ 	.short	0x0038


	//----- nvinfo : EIATTR_PARAM_CBANK
	.align		4
        /*00a8*/ 	.byte	0x04, 0x0a
        /*00aa*/ 	.short	(.L_47 - .L_46)
	.align		4
.L_46:
        /*00ac*/ 	.word	index@(.nv.constant0._Z17findTransmissionsPfPiS_S_S_S_Pb)
        /*00b0*/ 	.short	0x0380
        /*00b2*/ 	.short	0x0038


	//----- nvinfo : EIATTR_SW_WAR
	.align		4
.L_47:
        /*00b4*/ 	.byte	0x04, 0x36
        /*00b6*/ 	.short	(.L_49 - .L_48)
.L_48:
        /*00b8*/ 	.word	0x00000008
.L_49:


//--------------------- .nv.info._Z21initTransmissionArrayPb --------------------------
	.section	.nv.info._Z21initTransmissionArrayPb,"",@"SHT_CUDA_INFO"
	.sectionflags	@""
	.align	4


	//----- nvinfo : EIATTR_CUDA_API_VERSION
	.align		4
        /*0000*/ 	.byte	0x04, 0x37
        /*0002*/ 	.short	(.L_51 - .L_50)
.L_50:
        /*0004*/ 	.word	0x00000082


	//----- nvinfo : EIATTR_KPARAM_INFO
	.align		4
.L_51:
        /*0008*/ 	.byte	0x04, 0x17
        /*000a*/ 	.short	(.L_53 - .L_52)
.L_52:
        /*000c*/ 	.word	0x00000000
        /*0010*/ 	.short	0x0000
        /*0012*/ 	.short	0x0000
        /*0014*/ 	.byte	0x00, 0xf5, 0x21, 0x00


	//----- nvinfo : EIATTR_SPARSE_MMA_MASK
	.align		4
.L_53:
        /*0018*/ 	.byte	0x03, 0x50
        /*001a*/ 	.short	0x0000


	//----- nvinfo : EIATTR_MAXREG_COUNT
	.align		4
        /*001c*/ 	.byte	0x03, 0x1b
        /*001e*/ 	.short	0x00ff


	//----- nvinfo : EIATTR_MERCURY_ISA_VERSION
	.align		4
        /*0020*/ 	.byte	0x03, 0x5f
        /*0022*/ 	.short	0x0101


	//----- nvinfo : EIATTR_VRC_CTA_INIT_COUNT
	.align		4
        /*0024*/ 	.byte	0x02, 0x4a
	.zero		1
	.zero		1


	//----- nvinfo : EIATTR_EXIT_INSTR_OFFSETS
	.align		4
        /*0028*/ 	.byte	0x04, 0x1c
        /*002a*/ 	.short	(.L_55 - .L_54)


	//   ....[0]....
.L_54:
        /*002c*/ 	.word	0x00000090


	//   ....[1]....
        /*0030*/ 	.word	0x000000e0


	//----- nvinfo : EIATTR_CBANK_PARAM_SIZE
	.align		4
.L_55:
        /*0034*/ 	.byte	0x03, 0x19
        /*0036*/ 	.short	0x0008


	//----- nvinfo : EIATTR_PARAM_CBANK
	.align		4
        /*0038*/ 	.byte	0x04, 0x0a
        /*003a*/ 	.short	(.L_57 - .L_56)
	.align		4
.L_56:
        /*003c*/ 	.word	index@(.nv.constant0._Z21initTransmissionArrayPb)
        /*0040*/ 	.short	0x0380
        /*0042*/ 	.short	0x0008


	//----- nvinfo : EIATTR_SW_WAR
	.align		4
.L_57:
        /*0044*/ 	.byte	0x04, 0x36
        /*0046*/ 	.short	(.L_59 - .L_58)
.L_58:
        /*0048*/ 	.word	0x00000008
.L_59:


//--------------------- .nv.info._Z11scaleResultPfP6float2 --------------------------
	.section	.nv.info._Z11scaleResultPfP6float2,"",@"SHT_CUDA_INFO"
	.sectionflags	@""
	.align	4


	//----- nvinfo : EIATTR_CUDA_API_VERSION
	.align		4
        /*0000*/ 	.byte	0x04, 0x37
        /*0002*/ 	.short	(.L_61 - .L_60)
.L_60:
        /*0004*/ 	.word	0x00000082


	//----- nvinfo : EIATTR_KPARAM_INFO
	.align		4
.L_61:
        /*0008*/ 	.byte	0x04, 0x17
        /*000a*/ 	.short	(.L_63 - .L_62)
.L_62:
        /*000c*/ 	.word	0x00000000
        /*0010*/ 	.short	0x0001
        /*0012*/ 	.short	0x0008
        /*0014*/ 	.byte	0x00, 0xf5, 0x21, 0x00


	//----- nvinfo : EIATTR_KPARAM_INFO
	.align		4
.L_63:
        /*0018*/ 	.byte	0x04, 0x17
        /*001a*/ 	.short	(.L_65 - .L_64)
.L_64:
        /*001c*/ 	.word	0x00000000
        /*0020*/ 	.short	0x0000
        /*0022*/ 	.short	0x0000
        /*0024*/ 	.byte	0x00, 0xf5, 0x21, 0x00


	//----- nvinfo : EIATTR_SPARSE_MMA_MASK
	.align		4
.L_65:
        /*0028*/ 	.byte	0x03, 0x50
        /*002a*/ 	.short	0x0000


	//----- nvinfo : EIATTR_MAXREG_COUNT
	.align		4
        /*002c*/ 	.byte	0x03, 0x1b
        /*002e*/ 	.short	0x00ff


	//----- nvinfo : EIATTR_MERCURY_ISA_VERSION
	.align		4
        /*0030*/ 	.byte	0x03, 0x5f
        /*0032*/ 	.short	0x0101


	//----- nvinfo : EIATTR_VRC_CTA_INIT_COUNT
	.align		4
        /*0034*/ 	.byte	0x02, 0x4a
	.zero		1
	.zero		1


	//----- nvinfo : EIATTR_EXIT_INSTR_OFFSETS
	.align		4
        /*0038*/ 	.byte	0x04, 0x1c
        /*003a*/ 	.short	(.L_67 - .L_66)


	//   ....[0]....
.L_66:
        /*003c*/ 	.word	0x00000060


	//   ....[1]....
        /*0040*/ 	.word	0x000003c0


	//----- nvinfo : EIATTR_CRS_STACK_SIZE
	.align		4
.L_67:
        /*0044*/ 	.byte	0x04, 0x1e
        /*0046*/ 	.short	(.L_69 - .L_68)
.L_68:
        /*0048*/ 	.word	0x00000000


	//----- nvinfo : EIATTR_CBANK_PARAM_SIZE
	.align		4
.L_69:
        /*004c*/ 	.byte	0x03, 0x19
        /*004e*/ 	.short	0x0010


	//----- nvinfo : EIATTR_PARAM_CBANK
	.align		4
        /*0050*/ 	.byte	0x04, 0x0a
        /*0052*/ 	.short	(.L_71 - .L_70)
	.align		4
.L_70:
        /*0054*/ 	.word	index@(.nv.constant0._Z11scaleResultPfP6float2)
        /*0058*/ 	.short	0x0380
        /*005a*/ 	.short	0x0010


	//----- nvinfo : EIATTR_SW_WAR
	.align		4
.L_71:
        /*005c*/ 	.byte	0x04, 0x36
        /*005e*/ 	.short	(.L_73 - .L_72)
.L_72:
        /*0060*/ 	.word	0x00000008
.L_73:


//--------------------- .nv.callgraph             --------------------------
	.section	.nv.callgraph,"",@"SHT_CUDA_CALLGRAPH"
	.align	4
	.sectionentsize	8
	.align		4
        /*0000*/ 	.word	0x00000000
	.align		4
        /*0004*/ 	.word	0xffffffff
	.align		4
        /*0008*/ 	.word	0x00000000
	.align		4
        /*000c*/ 	.word	0xfffffffe
	.align		4
        /*0010*/ 	.word	0x00000000
	.align		4
        /*0014*/ 	.word	0xfffffffd
	.align		4
        /*0018*/ 	.word	0x00000000
	.align		4
        /*001c*/ 	.word	0xfffffffc


//--------------------- .nv.constant4             --------------------------
	.section	.nv.constant4,"a",@progbits
	.align	8
	.align		8
.nv.constant4:
        /*0000*/ 	.dword	transmissionCount
	.align		8
        /*0008*/ 	.dword	timeStep


//--------------------- .text._Z17findTransmissionsPfPiS_S_S_S_Pb --------------------------
	.section	.text._Z17findTransmissionsPfPiS_S_S_S_Pb,"ax",@progbits
	.align	128
        .global         _Z17findTransmissionsPfPiS_S_S_S_Pb
        .type           _Z17findTransmissionsPfPiS_S_S_S_Pb,@function
        .size           _Z17findTransmissionsPfPiS_S_S_S_Pb,(.L_x_22 - _Z17findTransmissionsPfPiS_S_S_S_Pb)
        .other          _Z17findTransmissionsPfPiS_S_S_S_Pb,@"STO_CUDA_ENTRY STV_DEFAULT"
_Z17findTransmissionsPfPiS_S_S_S_Pb:
.text._Z17findTransmissionsPfPiS_S_S_S_Pb:
[----:B------:R-:W-:Y:S01]  /*0000*/  LDC R1, c[0x0][0x37c] ;  /* 0x0000df00ff017b82 */ /* 0x000fe20000000800 */
[----:B------:R-:W0:Y:S07]  /*0010*/  S2R R3, SR_TID.X ;  /* 0x0000000000037919 */ /* 0x000e2e0000002100 */
[----:B------:R-:W0:Y:S01]  /*0020*/  S2UR UR4, SR_CTAID.X ;  /* 0x00000000000479c3 */ /* 0x000e220000002500 */
[----:B------:R-:W-:Y:S07]  /*0030*/  BSSY.RECONVERGENT B0, `(.L_x_0) ;  /* 0x0000098000007945 */ /* 0x000fee0003800200 */
[----:B------:R-:W0:Y:S02]  /*0040*/  LDC R0, c[0x0][0x360] ;  /* 0x0000d800ff007b82 */ /* 0x000e240000000800 */
[----:B0-----:R-:W-:Y:S01]  /*0050*/  IMAD R0, R0, UR4, R3 ;  /* 0x0000000400007c24 */ /* 0x001fe2000f8e0203 */
[----:B------:R-:W0:Y:S04]  /*0060*/  LDCU.64 UR4, c[0x0][0x358] ;  /* 0x00006b00ff0477ac */ /* 0x000e280008000a00 */
[----:B------:R-:W-:-:S04]  /*0070*/  ISETP.NE.AND P0, PT, R0, RZ, PT ;  /* 0x000000ff0000720c */ /* 0x000fc80003f05270 */
[----:B------:R-:W-:-:S13]  /*0080*/  ISETP.GT.OR P0, PT, R0, 0xfff, !P0 ;  /* 0x00000fff0000780c */ /* 0x000fda0004704670 */
[----:B0-----:R-:W-:Y:S05]  /*0090*/  @P0 BRA `(.L_x_1) ;  /* 0x0000000800440947 */ /* 0x001fea0003800000 */
[----:B------:R-:W0:Y:S01]  /*00a0*/  LDC.64 R6, c[0x0][0x380] ;  /* 0x0000e000ff067b82 */ /* 0x000e220000000a00 */
[----:B------:R-:W1:Y:S01]  /*00b0*/  LDCU.64 UR6, c[0x0][0x3b0] ;  /* 0x00007600ff0677ac */ /* 0x000e620008000a00 */
[----:B0-----:R-:W-:-:S05]  /*00c0*/  IMAD.WIDE R6, R0, 0x4, R6 ;  /* 0x0000000400067825 */ /* 0x001fca00078e0206 */
[----:B------:R-:W2:Y:S01]  /*00d0*/  LDG.E R2, desc[UR4][R6.64] ;  /* 0x0000000406027981 */ /* 0x000ea2000c1e1900 */
[C---:B-1----:R-:W-:Y:S01]  /*00e0*/  IADD3 R4, P1, PT, R0.reuse, UR6, RZ ;  /* 0x0000000600047c10 */ /* 0x042fe2000ff3e0ff */
[----:B------:R-:W-:Y:S03]  /*00f0*/  BSSY.RECONVERGENT B1, `(.L_x_2) ;  /* 0x000005b000017945 */ /* 0x000fe60003800200 */
[----:B------:R-:W-:Y:S02]  /*0100*/  LEA.HI.X.SX32 R5, R0, UR7, 0x1, P1 ;  /* 0x0000000700057c11 */ /* 0x000fe400088f0eff */
[----:B--2---:R-:W-:-:S13]  /*0110*/  FSETP.GT.AND P0, PT, R2, 200, PT ;  /* 0x434800000200780b */ /* 0x004fda0003f04000 */
[----:B------:R-:W-:Y:S05]  /*0120*/  @!P0 BRA `(.L_x_3) ;  /* 0x00000004005c8947 */ /* 0x000fea0003800000 */
[----:B------:R-:W2:Y:S02]  /*0130*/  LDG.E.U8 R3, desc[UR4][R4.64] ;  /* 0x0000000404037981 */ /* 0x000ea4000c1e1100 */
[----:B--2---:R-:W-:-:S13]  /*0140*/  ISETP.NE.AND P0, PT, R3, RZ, PT ;  /* 0x000000ff0300720c */ /* 0x004fda0003f05270 */
[----:B------:R-:W-:Y:S05]  /*0150*/  @P0 BRA `(.L_x_3) ;  /* 0x0000000400500947 */ /* 0x000fea0003800000 */
[----:B------:R-:W0:Y:S01]  /*0160*/  S2R R2, SR_LANEID ;  /* 0x0000000000027919 */ /* 0x000e220000000000 */
[----:B------:R-:W1:Y:S01]  /*0170*/  LDC.64 R8, c[0x4][RZ] ;  /* 0x01000000ff087b82 */ /* 0x000e620000000a00 */
[----:B------:R-:W-:Y:S02]  /*0180*/  VOTEU.ANY UR6, UPT, PT ;  /* 0x0000000000067886 */ /* 0x000fe400038e0100 */
[----:B------:R-:W-:Y:S02]  /*0190*/  UFLO.U32 UR7, UR6 ;  /* 0x00000006000772bd */ /* 0x000fe400080e0000 */
[----:B------:R-:W1:Y:S04]  /*01a0*/  POPC R3, UR6 ;  /* 0x0000000600037d09 */ /* 0x000e680008000000 */
[----:B0-----:R-:W-:-:S13]  /*01b0*/  ISETP.EQ.U32.AND P0, PT, R2, UR7, PT ;  /* 0x0000000702007c0c */ /* 0x001fda000bf02070 */
[----:B-1----:R0:W-:Y:S04]  /*01c0*/  @P0 REDG.E.ADD.STRONG.GPU desc[UR4][R8.64], R3 ;  /* 0x000000030800098e */ /* 0x0021e8000c12e104 */
[----:B------:R0:W2:Y:S01]  /*01d0*/  LDG.E R2, desc[UR4][R8.64] ;  /* 0x0000000408027981 */ /* 0x0000a2000c1e1900 */
[----:B------:R-:W1:Y:S01]  /*01e0*/  MUFU.RCP64H R13, 1000000 ;  /* 0x412e8480000d7908 */ /* 0x000e620000001800 */
[----:B------:R-:W-:Y:S01]  /*01f0*/  IMAD.MOV.U32 R16, RZ, RZ, 0x0 ;  /* 0x00000000ff107424 */ /* 0x000fe200078e00ff */
[----:B------:R-:W-:Y:S01]  /*0200*/  UMOV UR6, 0xe6849ba6 ;  /* 0xe6849ba600067882 */ /* 0x000fe20000000000 */
[----:B------:R-:W-:Y:S01]  /*0210*/  IMAD.MOV.U32 R17, RZ, RZ, 0x412e8480 ;  /* 0x412e8480ff117424 */ /* 0x000fe200078e00ff */
[----:B------:R-:W-:Y:S01]  /*0220*/  UMOV UR7, 0x41a483bf ;  /* 0x41a483bf00077882 */ /* 0x000fe20000000000 */
[----:B------:R-:W-:Y:S01]  /*0230*/  IMAD.MOV.U32 R12, RZ, RZ, 0x1 ;  /* 0x00000001ff0c7424 */ /* 0x000fe200078e00ff */
[----:B------:R-:W-:Y:S01]  /*0240*/  BSSY.RECONVERGENT B2, `(.L_x_4) ;  /* 0x0000017000027945 */ /* 0x000fe20003800200 */
[----:B0-----:R-:W2:Y:S04]  /*0250*/  LDC.64 R8, c[0x0][0x388] ;  /* 0x0000e200ff087b82 */ /* 0x001ea80000000a00 */
[----:B-1----:R-:W-:-:S08]  /*0260*/  DFMA R10, R12, -R16, 1 ;  /* 0x3ff000000c0a742b */ /* 0x002fd00000000810 */
[----:B------:R-:W-:Y:S02]  /*0270*/  DFMA R14, R10, R10, R10 ;  /* 0x0000000a0a0e722b */ /* 0x000fe4000000000a */
[----:B------:R-:W0:Y:S06]  /*0280*/  I2F.F64 R10, R0 ;  /* 0x00000000000a7312 */ /* 0x000e2c0000201c00 */
[----:B------:R-:W-:-:S08]  /*0290*/  DFMA R14, R12, R14, R12 ;  /* 0x0000000e0c0e722b */ /* 0x000fd0000000000c */
[----:B------:R-:W-:Y:S02]  /*02a0*/  DFMA R12, R14, -R16, 1 ;  /* 0x3ff000000e0c742b */ /* 0x000fe40000000810 */
[----:B0-----:R-:W-:-:S06]  /*02b0*/  DMUL R10, R10, UR6 ;  /* 0x000000060a0a7c28 */ /* 0x001fcc0008000000 */
[----:B------:R-:W-:Y:S02]  /*02c0*/  DFMA R12, R14, R12, R14 ;  /* 0x0000000c0e0c722b */ /* 0x000fe4000000000e */
[----:B------:R-:W-:-:S08]  /*02d0*/  DMUL R10, R10, 0.000244140625 ;  /* 0x3f3000000a0a7828 */ /* 0x000fd00000000000 */
[----:B------:R-:W-:Y:S02]  /*02e0*/  DMUL R14, R10, R12 ;  /* 0x0000000c0a0e7228 */ /* 0x000fe40000000000 */
[----:B------:R-:W-:-:S06]  /*02f0*/  FSETP.GEU.AND P1, PT, |R11|, 6.5827683646048100446e-37, PT ;  /* 0x036000000b00780b */ /* 0x000fcc0003f2e200 */
[----:B------:R-:W-:Y:S01]  /*0300*/  DFMA R16, R14, -1000000, R10 ;  /* 0xc12e84800e10782b */ /* 0x000fe2000000000a */
[----:B--2---:R-:W-:-:S07]  /*0310*/  IMAD.WIDE R8, R2, 0x4, R8 ;  /* 0x0000000402087825 */ /* 0x004fce00078e0208 */
[----:B------:R-:W-:Y:S01]  /*0320*/  DFMA R2, R12, R16, R14 ;  /* 0x000000100c02722b */ /* 0x000fe2000000000e */
[----:B------:R0:W-:Y:S09]  /*0330*/  STG.E desc[UR4][R8.64+-0x4], R0 ;  /* 0xfffffc0008007986 */ /* 0x0001f2000c101904 */
[----:B------:R-:W-:-:S05]  /*0340*/  FFMA R12, RZ, 10.9073486328125, R3 ;  /* 0x412e8480ff0c7823 */ /* 0x000fca0000000003 */
[----:B------:R-:W-:-:S13]  /*0350*/  FSETP.GT.AND P0, PT, |R12|, 1.469367938527859385e-39, PT ;  /* 0x001000000c00780b */ /* 0x000fda0003f04200 */
[----:B0-----:R-:W-:Y:S05]  /*0360*/  @P0 BRA P1, `(.L_x_5) ;  /* 0x0000000000100947 */ /* 0x001fea0000800000 */
[----:B------:R-:W-:Y:S01]  /*0370*/  IMAD.MOV.U32 R8, RZ, RZ, RZ ;  /* 0x000000ffff087224 */ /* 0x000fe200078e00ff */
[----:B------:R-:W-:Y:S01]  /*0380*/  MOV R16, 0x3b0 ;  /* 0x000003b000107802 */ /* 0x000fe20000000f00 */
[----:B------:R-:W-:-:S07]  /*0390*/  IMAD.MOV.U32 R9, RZ, RZ, 0x412e8480 ;  /* 0x412e8480ff097424 */ /* 0x000fce00078e00ff */
[----:B------:R-:W-:Y:S05]  /*03a0*/  CALL.REL.NOINC `($__internal_0_$__cuda_sm20_div_rn_f64_full) ;  /* 0x0000000400a87944 */ /* 0x000fea0003c00000 */
.L_x_5:
[----:B------:R-:W-:Y:S05]  /*03b0*/  BSYNC.RECONVERGENT B2 ;  /* 0x0000000000027941 */ /* 0x000fea0003800200 */
.L_x_4:
[----:B------:R-:W0:Y:S08]  /*03c0*/  LDC.64 R16, c[0x4][RZ] ;  /* 0x01000000ff107b82 */ /* 0x000e300000000a00 */
[----:B------:R-:W1:Y:S01]  /*03d0*/  LDC.64 R8, c[0x0][0x390] ;  /* 0x0000e400ff087b82 */ /* 0x000e620000000a00 */
[----:B0-----:R-:W1:Y:S07]  /*03e0*/  LDG.E R17, desc[UR4][R16.64] ;  /* 0x0000000410117981 */ /* 0x001e6e000c1e1900 */
[----:B------:R-:W0:Y:S01]  /*03f0*/  LDC.64 R10, c[0x4][0x8] ;  /* 0x01000200ff0a7b82 */ /* 0x000e220000000a00 */
[----:B------:R-:W2:Y:S08]  /*0400*/  F2F.F32.F64 R3, R2 ;  /* 0x0000000200037310 */ /* 0x000eb00000301000 */
[----:B------:R-:W3:Y:S01]  /*0410*/  MUFU.RCP64H R13, 172089216 ;  /* 0x41a483bf000d7908 */ /* 0x000ee20000001800 */
[----:B------:R-:W-:-:S02]  /*0420*/  IMAD.MOV.U32 R18, RZ, RZ, -0x197b645a ;  /* 0xe6849ba6ff127424 */ /* 0x000fc400078e00ff */
[----:B------:R-:W-:Y:S02]  /*0430*/  IMAD.MOV.U32 R19, RZ, RZ, 0x41a483bf ;  /* 0x41a483bfff137424 */ /* 0x000fe400078e00ff */
[----:B------:R-:W-:Y:S02]  /*0440*/  IMAD.MOV.U32 R12, RZ, RZ, 0x1 ;  /* 0x00000001ff0c7424 */ /* 0x000fe400078e00ff */
[----:B-1----:R-:W-:-:S05]  /*0450*/  IMAD.WIDE R8, R17, 0x4, R8 ;  /* 0x0000000411087825 */ /* 0x002fca00078e0208 */
[----:B--2---:R1:W-:Y:S04]  /*0460*/  STG.E desc[UR4][R8.64+-0x4], R3 ;  /* 0xfffffc0308007986 */ /* 0x0043e8000c101904 */
[----:B0-----:R-:W2:Y:S01]  /*0470*/  LDG.E R10, desc[UR4][R10.64] ;  /* 0x000000040a0a7981 */ /* 0x001ea2000c1e1900 */
[----:B---3--:R-:W-:-:S08]  /*0480*/  DFMA R14, R12, -R18, 1 ;  /* 0x3ff000000c0e742b */ /* 0x008fd00000000812 */
[----:B------:R-:W-:-:S08]  /*0490*/  DFMA R14, R14, R14, R14 ;  /* 0x0000000e0e0e722b */ /* 0x000fd0000000000e */
[----:B------:R-:W-:-:S08]  /*04a0*/  DFMA R14, R12, R14, R12 ;  /* 0x0000000e0c0e722b */ /* 0x000fd0000000000c */
[----:B------:R-:W-:-:S08]  /*04b0*/  DFMA R16, R14, -R18, 1 ;  /* 0x3ff000000e10742b */ /* 0x000fd00000000812 */
[----:B------:R-:W-:Y:S01]  /*04c0*/  DFMA R16, R14, R16, R14 ;  /* 0x000000100e10722b */ /* 0x000fe2000000000e */
[----:B--2---:R-:W1:Y:S07]  /*04d0*/  I2F.F64 R12, R10 ;  /* 0x0000000a000c7312 */ /* 0x004e6e0000201c00 */
[----:B-1----:R-:W-:Y:S01]  /*04e0*/  DMUL R2, R12, R16 ;  /* 0x000000100c027228 */ /* 0x002fe20000000000 */
[----:B------:R-:W-:-:S07]  /*04f0*/  FSETP.GEU.AND P1, PT, |R13|, 6.5827683646048100446e-37, PT ;  /* 0x036000000d00780b */ /* 0x000fce0003f2e200 */
[----:B------:R-:W-:-:S08]  /*0500*/  DFMA R8, R2, -R18, R12 ;  /* 0x800000120208722b */ /* 0x000fd0000000000c */
[----:B------:R-:W-:-:S10]  /*0510*/  DFMA R2, R16, R8, R2 ;  /* 0x000000081002722b */ /* 0x000fd40000000002 */
[----:B------:R-:W-:-:S05]  /*0520*/  FFMA R8, RZ, 20.564329147338867188, R3 ;  /* 0x41a483bfff087823 */ /* 0x000fca0000000003 */
[----:B------:R-:W-:-:S13]  /*0530*/  FSETP.GT.AND P0, PT, |R8|, 1.469367938527859385e-39, PT ;  /* 0x001000000800780b */ /* 0x000fda0003f04200 */
[----:B------:R-:W-:Y:S05]  /*0540*/  @P0 BRA P1, `(.L_x_6) ;  /* 0x0000000000180947 */ /* 0x000fea0000800000 */
[----:B------:R-:W-:Y:S01]  /*0550*/  IMAD.MOV.U32 R10, RZ, RZ, R12 ;  /* 0x000000ffff0a7224 */ /* 0x000fe200078e000c */
[----:B------:R-:W-:Y:S01]  /*0560*/  MOV R16, 0x5b0 ;  /* 0x000005b000107802 */ /* 0x000fe20000000f00 */
[----:B------:R-:W-:Y:S02]  /*0570*/  IMAD.MOV.U32 R11, RZ, RZ, R13 ;  /* 0x000000ffff0b7224 */ /* 0x000fe400078e000d */
[----:B------:R-:W-:Y:S02]  /*0580*/  IMAD.MOV.U32 R8, RZ, RZ, -0x197b645a ;  /* 0xe6849ba6ff087424 */ /* 0x000fe400078e00ff */
[----:B------:R-:W-:-:S07]  /*0590*/  IMAD.MOV.U32 R9, RZ, RZ, 0x41a483bf ;  /* 0x41a483bfff097424 */ /* 0x000fce00078e00ff */
[----:B------:R-:W-:Y:S05]  /*05a0*/  CALL.REL.NOINC `($__internal_0_$__cuda_sm20_div_rn_f64_full) ;  /* 0x0000000400287944 */ /* 0x000fea0003c00000 */
.L_x_6:
[----:B------:R-:W0:Y:S08]  /*05b0*/  LDC.64 R12, c[0x4][RZ] ;  /* 0x01000000ff0c7b82 */ /* 0x000e300000000a00 */
[----:B------:R-:W1:Y:S01]  /*05c0*/  LDC.64 R8, c[0x0][0x398] ;  /* 0x0000e600ff087b82 */ /* 0x000e620000000a00 */
[----:B0-----:R-:W1:Y:S01]  /*05d0*/  LDG.E R11, desc[UR4][R12.64] ;  /* 0x000000040c0b7981 */ /* 0x001e62000c1e1900 */
[----:B------:R-:W0:Y:S01]  /*05e0*/  F2F.F32.F64 R3, R2 ;  /* 0x0000000200037310 */ /* 0x000e220000301000 */
[----:B-1----:R-:W-:-:S05]  /*05f0*/  IMAD.WIDE R8, R11, 0x4, R8 ;  /* 0x000000040b087825 */ /* 0x002fca00078e0208 */
[----:B------:R-:W1:Y:S01]  /*0600*/  LDC.64 R10, c[0x0][0x3a8] ;  /* 0x0000ea00ff0a7b82 */ /* 0x000e620000000a00 */
[----:B0-----:R0:W-:Y:S04]  /*0610*/  STG.E desc[UR4][R8.64+-0x4], R3 ;  /* 0xfffffc0308007986 */ /* 0x0011e8000c101904 */
[----:B------:R-:W1:Y:S04]  /*0620*/  LDG.E R17, desc[UR4][R12.64] ;  /* 0x000000040c117981 */ /* 0x000e68000c1e1900 */
[----:B------:R-:W2:Y:S01]  /*0630*/  LDG.E R15, desc[UR4][R6.64] ;  /* 0x00000004060f7981 */ /* 0x000ea2000c1e1900 */
[----:B------:R-:W-:-:S05]  /*0640*/  IMAD.MOV.U32 R14, RZ, RZ, 0x1 ;  /* 0x00000001ff0e7424 */ /* 0x000fca00078e00ff */
[----:B0-----:R-:W-:Y:S01]  /*0650*/  PRMT R9, R14, 0x7610, R9 ;  /* 0x000076100e097816 */ /* 0x001fe20000000009 */
[----:B-1----:R-:W-:-:S05]  /*0660*/  IMAD.WIDE R10, R17, 0x4, R10 ;  /* 0x00000004110a7825 */ /* 0x002fca00078e020a */
[----:B--2---:R0:W-:Y:S04]  /*0670*/  STG.E desc[UR4][R10.64+-0x4], R15 ;  /* 0xfffffc0f0a007986 */ /* 0x0041e8000c101904 */
[----:B------:R0:W-:Y:S04]  /*0680*/  STG.E.U8 desc[UR4][R4.64], R9 ;  /* 0x0000000904007986 */ /* 0x0001e8000c101104 */
[----:B------:R0:W5:Y:S02]  /*0690*/  LDG.E R2, desc[UR4][R6.64] ;  /* 0x0000000406027981 */ /* 0x000164000c1e1900 */
.L_x_3:
[----:B------:R-:W-:Y:S05]  /*06a0*/  BSYNC.RECONVERGENT B1 ;  /* 0x0000000000017941 */ /* 0x000fea0003800200 */
.L_x_2:
[----:B-----5:R-:W-:-:S13]  /*06b0*/  FSETP.GEU.AND P0, PT, R2, 200, PT ;  /* 0x434800000200780b */ /* 0x020fda0003f0e000 */
[----:B------:R-:W-:Y:S05]  /*06c0*/  @P0 BRA `(.L_x_1) ;  /* 0x0000000000b80947 */ /* 0x000fea0003800000 */
[----:B------:R-:W2:Y:S02]  /*06d0*/  LDG.E.U8 R2, desc[UR4][R4.64] ;  /* 0x0000000404027981 */ /* 0x000ea4000c1e1100 */
[----:B--2---:R-:W-:-:S13]  /*06e0*/  ISETP.NE.AND P0, PT, R2, 0x1, PT ;  /* 0x000000010200780c */ /* 0x004fda0003f05270 */
[----:B------:R-:W-:Y:S05]  /*06f0*/  @P0 BRA `(.L_x_1) ;  /* 0x0000000000ac0947 */ /* 0x000fea0003800000 */
[----:B------:R-:W1:Y:S08]  /*0700*/  LDC.64 R2, c[0x4][RZ] ;  /* 0x01000000ff027b82 */ /* 0x000e700000000a00 */
[----:B0-----:R-:W0:Y:S01]  /*0710*/  LDC.64 R8, c[0x0][0x388] ;  /* 0x0000e200ff087b82 */ /* 0x001e220000000a00 */
[----:B-1----:R1:W5:Y:S01]  /*0720*/  LDG.E R6, desc[UR4][R2.64] ;  /* 0x0000000402067981 */ /* 0x002362000c1e1900 */
[----:B------:R-:W-:Y:S01]  /*0730*/  BSSY.RELIABLE B1, `(.L_x_7) ;  /* 0x0000009000017945 */ /* 0x000fe20003800100 */
.L_x_8:
[----:B-----5:R-:W-:-:S13]  /*0740*/  ISETP.GE.AND P0, PT, R6, 0x1, PT ;  /* 0x000000010600780c */ /* 0x020fda0003f06270 */
[----:B------:R-:W-:Y:S05]  /*0750*/  @!P0 BREAK.RELIABLE B1 ;  /* 0x0000000000018942 */ /* 0x000fea0003800100 */
[----:B------:R-:W-:Y:S05]  /*0760*/  @!P0 BRA `(.L_x_1) ;  /* 0x0000000000908947 */ /* 0x000fea0003800000 */
[----:B------:R-:W-:-:S04]  /*0770*/  VIADD R6, R6, 0xffffffff ;  /* 0xffffffff06067836 */ /* 0x000fc80000000000 */
[----:B01----:R-:W-:-:S06]  /*0780*/  IMAD.WIDE.U32 R2, R6, 0x4, R8 ;  /* 0x0000000406027825 */ /* 0x003fcc00078e0008 */
[----:B------:R-:W2:Y:S02]  /*0790*/  LDG.E R3, desc[UR4][R2.64] ;  /* 0x0000000402037981 */ /* 0x000ea4000c1e1900 */
[----:B--2---:R-:W-:-:S13]  /*07a0*/  ISETP.NE.AND P0, PT, R3, R0, PT ;  /* 0x000000000300720c */ /* 0x004fda0003f05270 */
[----:B------:R-:W-:Y:S05]  /*07b0*/  @P0 BRA `(.L_x_8) ;  /* 0xfffffffc00e00947 */ /* 0x000fea000383ffff */
[----:B------:R-:W-:Y:S05]  /*07c0*/  BSYNC.RELIABLE B1 ;  /* 0x0000000000017941 */ /* 0x000fea0003800100 */
.L_x_7:
[----:B------:R-:W0:Y:S02]  /*07d0*/  LDC.64 R10, c[0x4][0x8] ;  /* 0x01000200ff0a7b82 */ /* 0x000e240000000a00 */
[----:B0-----:R-:W2:Y:S01]  /*07e0*/  LDG.E R0, desc[UR4][R10.64] ;  /* 0x000000040a007981 */ /* 0x001ea2000c1e1900 */
[----:B------:R-:W0:Y:S01]  /*07f0*/  MUFU.RCP64H R3, 172089216 ;  /* 0x41a483bf00037908 */ /* 0x000e220000001800 */
[----:B------:R-:W-:Y:S02]  /*0800*/  IMAD.MOV.U32 R12, RZ, RZ, -0x197b645a ;  /* 0xe6849ba6ff0c7424 */ /* 0x000fe400078e00ff */
[----:B------:R-:W-:Y:S02]  /*0810*/  IMAD.MOV.U32 R13, RZ, RZ, 0x41a483bf ;  /* 0x41a483bfff0d7424 */ /* 0x000fe400078e00ff */
[----:B------:R-:W-:-:S06]  /*0820*/  IMAD.MOV.U32 R2, RZ, RZ, 0x1 ;  /* 0x00000001ff027424 */ /* 0x000fcc00078e00ff */
[----:B0-----:R-:W-:-:S08]  /*0830*/  DFMA R8, R2, -R12, 1 ;  /* 0x3ff000000208742b */ /* 0x001fd0000000080c */
[----:B------:R-:W-:-:S08]  /*0840*/  DFMA R8, R8, R8, R8 ;  /* 0x000000080808722b */ /* 0x000fd00000000008 */
[----:B------:R-:W-:-:S08]  /*0850*/  DFMA R2, R2, R8, R2 ;  /* 0x000000080202722b */ /* 0x000fd00000000002 */
[----:B------:R-:W-:-:S08]  /*0860*/  DFMA R14, R2, -R12, 1 ;  /* 0x3ff00000020e742b */ /* 0x000fd0000000080c */
[----:B------:R-:W-:Y:S01]  /*0870*/  DFMA R14, R2, R14, R2 ;  /* 0x0000000e020e722b */ /* 0x000fe20000000002 */
[----:B--2---:R-:W0:Y:S07]  /*0880*/  I2F.F64 R8, R0 ;  /* 0x0000000000087312 */ /* 0x004e2e0000201c00 */
[----:B0-----:R-:W-:Y:S01]  /*0890*/  DMUL R2, R14, R8 ;  /* 0x000000080e027228 */ /* 0x001fe20000000000 */
        /* <DEDUP_REMOVED lines=12> */
.L_x_9:
[----:B------:R-:W0:Y:S01]  /*0960*/  LDC.64 R8, c[0x0][0x3a0] ;  /* 0x0000e800ff087b82 */ /* 0x000e220000000a00 */
[----:B------:R-:W1:Y:S01]  /*0970*/  F2F.F32.F64 R3, R2 ;  /* 0x0000000200037310 */ /* 0x000e620000301000 */
[----:B0-----:R-:W-:-:S05]  /*0980*/  IMAD.WIDE.U32 R6, R6, 0x4, R8 ;  /* 0x0000000406067825 */ /* 0x001fca00078e0008 */
[----:B-1----:R2:W-:Y:S04]  /*0990*/  STG.E desc[UR4][R6.64], R3 ;  /* 0x0000000306007986 */ /* 0x0025e8000c101904 */
[----:B------:R2:W-:Y:S02]  /*09a0*/  STG.E.U8 desc[UR4][R4.64], RZ ;  /* 0x000000ff04007986 */ /* 0x0005e4000c101104 */
.L_x_1:
[----:B------:R-:W-:Y:S05]  /*09b0*/  BSYNC.RECONVERGENT B0 ;  /* 0x0000000000007941 */ /* 0x000fea0003800200 */
.L_x_0:
[----:B------:R-:W-:Y:S05]  /*09c0*/  WARPSYNC.ALL ;  /* 0x0000000000007948 */ /* 0x000fea0003800000 */
[----:B------:R-:W3:Y:S01]  /*09d0*/  S2R R0, SR_LANEID ;  /* 0x0000000000007919 */ /* 0x000ee20000000000 */
[----:B-12---:R-:W1:Y:S01]  /*09e0*/  LDC.64 R2, c[0x4][0x8] ;  /* 0x01000200ff027b82 */ /* 0x006e620000000a00 */
[----:B------:R-:W-:Y:S02]  /*09f0*/  VOTEU.ANY UR6, UPT, PT ;  /* 0x0000000000067886 */ /* 0x000fe400038e0100 */
[----:B------:R-:W-:Y:S02]  /*0a00*/  UFLO.U32 UR7, UR6 ;  /* 0x00000006000772bd */ /* 0x000fe400080e0000 */
[----:B0-----:R-:W1:Y:S04]  /*0a10*/  POPC R5, UR6 ;  /* 0x0000000600057d09 */ /* 0x001e680008000000 */
[----:B---3--:R-:W-:-:S13]  /*0a20*/  ISETP.EQ.U32.AND P0, PT, R0, UR7, PT ;  /* 0x0000000700007c0c */ /* 0x008fda000bf02070 */
[----:B-1----:R-:W-:Y:S01]  /*0a30*/  @P0 REDG.E.ADD.STRONG.GPU desc[UR4][R2.64], R5 ;  /* 0x000000050200098e */ /* 0x002fe2000c12e104 */
[----:B------:R-:W-:Y:S05]  /*0a40*/  EXIT ;  /* 0x000000000000794d */ /* 0x000fea0003800000 */
        .weak           $__internal_0_$__cuda_sm20_div_rn_f64_full
        .type           $__internal_0_$__cuda_sm20_div_rn_f64_full,@function
        .size           $__internal_0_$__cuda_sm20_div_rn_f64_full,(.L_x_22 - $__internal_0_$__cuda_sm20_div_rn_f64_full)
$__internal_0_$__cuda_sm20_div_rn_f64_full:
[C---:B------:R-:W-:Y:S01]  /*0a50*/  FSETP.GEU.AND P0, PT, |R9|.reuse, 1.469367938527859385e-39, PT ;  /* 0x001000000900780b */ /* 0x040fe20003f0e200 */
[----:B------:R-:W-:Y:S01]  /*0a60*/  IMAD.MOV.U32 R18, RZ, RZ, 0x1 ;  /* 0x00000001ff127424 */ /* 0x000fe200078e00ff */
[----:B------:R-:W-:Y:S01]  /*0a70*/  LOP3.LUT R2, R9, 0x800fffff, RZ, 0xc0, !PT ;  /* 0x800fffff09027812 */ /* 0x000fe200078ec0ff */
[----:B------:R-:W-:Y:S01]  /*0a80*/  BSSY.RECONVERGENT B3, `(.L_x_10) ;  /* 0x0000054000037945 */ /* 0x000fe20003800200 */
[C---:B------:R-:W-:Y:S02]  /*0a90*/  FSETP.GEU.AND P2, PT, |R11|.reuse, 1.469367938527859385e-39, PT ;  /* 0x001000000b00780b */ /* 0x040fe40003f4e200 */
[----:B------:R-:W-:Y:S01]  /*0aa0*/  LOP3.LUT R3, R2, 0x3ff00000, RZ, 0xfc, !PT ;  /* 0x3ff0000002037812 */ /* 0x000fe200078efcff */
[----:B------:R-:W-:Y:S01]  /*0ab0*/  IMAD.MOV.U32 R2, RZ, RZ, R8 ;  /* 0x000000ffff027224 */ /* 0x000fe200078e0008 */
[----:B------:R-:W-:Y:S02]  /*0ac0*/  LOP3.LUT R15, R11, 0x7ff00000, RZ, 0xc0, !PT ;  /* 0x7ff000000b0f7812 */ /* 0x000fe400078ec0ff */
[----:B------:R-:W-:-:S03]  /*0ad0*/  LOP3.LUT R24, R9, 0x7ff00000, RZ, 0xc0, !PT ;  /* 0x7ff0000009187812 */ /* 0x000fc600078ec0ff */
[----:B------:R-:W-:Y:S01]  /*0ae0*/  @!P0 DMUL R2, R8, 8.98846567431157953865e+307 ;  /* 0x7fe0000008028828 */ /* 0x000fe20000000000 */
[----:B------:R-:W-:-:S03]  /*0af0*/  ISETP.GE.U32.AND P1, PT, R15, R24, PT ;  /* 0x000000180f00720c */ /* 0x000fc60003f26070 */
[----:B------:R-:W-:Y:S01]  /*0b00*/  @!P2 LOP3.LUT R14, R9, 0x7ff00000, RZ, 0xc0, !PT ;  /* 0x7ff00000090ea812 */ /* 0x000fe200078ec0ff */
[----:B------:R-:W-:Y:S01]  /*0b10*/  @!P2 IMAD.MOV.U32 R22, RZ, RZ, RZ ;  /* 0x000000ffff16a224 */ /* 0x000fe200078e00ff */
[----:B------:R-:W0:Y:S02]  /*0b20*/  MUFU.RCP64H R19, R3 ;  /* 0x0000000300137308 */ /* 0x000e240000001800 */
[----:B------:R-:W-:Y:S01]  /*0b30*/  @!P2 ISETP.GE.U32.AND P3, PT, R15, R14, PT ;  /* 0x0000000e0f00a20c */ /* 0x000fe20003f66070 */
[----:B------:R-:W-:Y:S01]  /*0b40*/  IMAD.MOV.U32 R14, RZ, RZ, 0x1ca00000 ;  /* 0x1ca00000ff0e7424 */ /* 0x000fe200078e00ff */
[----:B------:R-:W-:-:S04]  /*0b50*/  @!P0 LOP3.LUT R24, R3, 0x7ff00000, RZ, 0xc0, !PT ;  /* 0x7ff0000003188812 */ /* 0x000fc800078ec0ff */
[----:B------:R-:W-:-:S04]  /*0b60*/  @!P2 SEL R17, R14, 0x63400000, !P3 ;  /* 0x634000000e11a807 */ /* 0x000fc80005800000 */
[----:B------:R-:W-:-:S04]  /*0b70*/  @!P2 LOP3.LUT R17, R17, 0x80000000, R11, 0xf8, !PT ;  /* 0x800000001111a812 */ /* 0x000fc800078ef80b */
[----:B------:R-:W-:Y:S01]  /*0b80*/  @!P2 LOP3.LUT R23, R17, 0x100000, RZ, 0xfc, !PT ;  /* 0x001000001117a812 */ /* 0x000fe200078efcff */
[----:B0-----:R-:W-:Y:S01]  /*0b90*/  DFMA R12, R18, -R2, 1 ;  /* 0x3ff00000120c742b */ /* 0x001fe20000000802 */
[----:B------:R-:W-:-:S07]  /*0ba0*/  IMAD.MOV.U32 R17, RZ, RZ, R15 ;  /* 0x000000ffff117224 */ /* 0x000fce00078e000f */
[----:B------:R-:W-:-:S08]  /*0bb0*/  DFMA R12, R12, R12, R12 ;  /* 0x0000000c0c0c722b */ /* 0x000fd0000000000c */
[----:B------:R-:W-:Y:S01]  /*0bc0*/  DFMA R18, R18, R12, R18 ;  /* 0x0000000c1212722b */ /* 0x000fe20000000012 */
[----:B------:R-:W-:Y:S01]  /*0bd0*/  SEL R13, R14, 0x63400000, !P1 ;  /* 0x634000000e0d7807 */ /* 0x000fe20004800000 */
[----:B------:R-:W-:-:S03]  /*0be0*/  IMAD.MOV.U32 R12, RZ, RZ, R10 ;  /* 0x000000ffff0c7224 */ /* 0x000fc600078e000a */
[----:B------:R-:W-:-:S03]  /*0bf0*/  LOP3.LUT R13, R13, 0x800fffff, R11, 0xf8, !PT ;  /* 0x800fffff0d0d7812 */ /* 0x000fc600078ef80b */
[----:B------:R-:W-:-:S03]  /*0c00*/  DFMA R20, R18, -R2, 1 ;  /* 0x3ff000001214742b */ /* 0x000fc60000000802 */
[----:B------:R-:W-:-:S05]  /*0c10*/  @!P2 DFMA R12, R12, 2, -R22 ;  /* 0x400000000c0ca82b */ /* 0x000fca0000000816 */
[----:B------:R-:W-:-:S05]  /*0c20*/  DFMA R20, R18, R20, R18 ;  /* 0x000000141214722b */ /* 0x000fca0000000012 */
[----:B------:R-:W-:-:S03]  /*0c30*/  @!P2 LOP3.LUT R17, R13, 0x7ff00000, RZ, 0xc0, !PT ;  /* 0x7ff000000d11a812 */ /* 0x000fc600078ec0ff */
[----:B------:R-:W-:Y:S02]  /*0c40*/  DMUL R18, R20, R12 ;  /* 0x0000000c14127228 */ /* 0x000fe40000000000 */
[----:B------:R-:W-:-:S05]  /*0c50*/  VIADD R25, R17, 0xffffffff ;  /* 0xffffffff11197836 */ /* 0x000fca0000000000 */
[----:B------:R-:W-:Y:S01]  /*0c60*/  ISETP.GT.U32.AND P0, PT, R25, 0x7feffffe, PT ;  /* 0x7feffffe1900780c */ /* 0x000fe20003f04070 */
[----:B------:R-:W-:Y:S01]  /*0c70*/  VIADD R25, R24, 0xffffffff ;  /* 0xffffffff18197836 */ /* 0x000fe20000000000 */
[----:B------:R-:W-:-:S04]  /*0c80*/  DFMA R22, R18, -R2, R12 ;  /* 0x800000021216722b */ /* 0x000fc8000000000c */
[----:B------:R-:W-:-:S04]  /*0c90*/  ISETP.GT.U32.OR P0, PT, R25, 0x7feffffe, P0 ;  /* 0x7feffffe1900780c */ /* 0x000fc80000704470 */
[----:B------:R-:W-:-:S09]  /*0ca0*/  DFMA R22, R20, R22, R18 ;  /* 0x000000161416722b */ /* 0x000fd20000000012 */
[----:B------:R-:W-:Y:S05]  /*0cb0*/  @P0 BRA `(.L_x_11) ;  /* 0x00000000006c0947 */ /* 0x000fea0003800000 */
[----:B------:R-:W-:-:S04]  /*0cc0*/  LOP3.LUT R18, R9, 0x7ff00000, RZ, 0xc0, !PT ;  /* 0x7ff0000009127812 */ /* 0x000fc800078ec0ff */
[CC--:B------:R-:W-:Y:S02]  /*0cd0*/  VIADDMNMX R10, R15.reuse, -R18.reuse, 0xb9600000, !PT ;  /* 0xb96000000f0a7446 */ /* 0x0c0fe40007800912 */
[----:B------:R-:W-:Y:S01]  /*0ce0*/  ISETP.GE.U32.AND P0, PT, R15, R18, PT ;  /* 0x000000120f00720c */ /* 0x000fe20003f06070 */
[----:B------:R-:W-:Y:S01]  /*0cf0*/  IMAD.MOV.U32 R18, RZ, RZ, RZ ;  /* 0x000000ffff127224 */ /* 0x000fe200078e00ff */
[----:B------:R-:W-:Y:S02]  /*0d00*/  VIMNMX R10, PT, PT, R10, 0x46a00000, PT ;  /* 0x46a000000a0a7848 */ /* 0x000fe40003fe0100 */
[----:B------:R-:W-:-:S05]  /*0d10*/  SEL R11, R14, 0x63400000, !P0 ;  /* 0x634000000e0b7807 */ /* 0x000fca0004000000 */
[----:B------:R-:W-:-:S04]  /*0d20*/  IMAD.IADD R10, R10, 0x1, -R11 ;  /* 0x000000010a0a7824 */ /* 0x000fc800078e0a0b */
[----:B------:R-:W-:-:S06]  /*0d30*/  VIADD R19, R10, 0x7fe00000 ;  /* 0x7fe000000a137836 */ /* 0x000fcc0000000000 */
[----:B------:R-:W-:-:S10]  /*0d40*/  DMUL R14, R22, R18 ;  /* 0x00000012160e7228 */ /* 0x000fd40000000000 */
[----:B------:R-:W-:-:S13]  /*0d50*/  FSETP.GTU.AND P0, PT, |R15|, 1.469367938527859385e-39, PT ;  /* 0x001000000f00780b */ /* 0x000fda0003f0c200 */
[----:B------:R-:W-:Y:S05]  /*0d60*/  @P0 BRA `(.L_x_12) ;  /* 0x0000000000940947 */ /* 0x000fea0003800000 */
[----:B------:R-:W-:Y:S01]  /*0d70*/  DFMA R2, R22, -R2, R12 ;  /* 0x800000021602722b */ /* 0x000fe2000000000c */
[----:B------:R-:W-:-:S09]  /*0d80*/  IMAD.MOV.U32 R18, RZ, RZ, RZ ;  /* 0x000000ffff127224 */ /* 0x000fd200078e00ff */
[C---:B------:R-:W-:Y:S02]  /*0d90*/  FSETP.NEU.AND P0, PT, R3.reuse, RZ, PT ;  /* 0x000000ff0300720b */ /* 0x040fe40003f0d000 */
[----:B------:R-:W-:-:S04]  /*0da0*/  LOP3.LUT R9, R3, 0x80000000, R9, 0x48, !PT ;  /* 0x8000000003097812 */ /* 0x000fc800078e4809 */
[----:B------:R-:W-:-:S07]  /*0db0*/  LOP3.LUT R19, R9, R19, RZ, 0xfc, !PT ;  /* 0x0000001309137212 */ /* 0x000fce00078efcff */
[----:B------:R-:W-:Y:S05]  /*0dc0*/  @!P0 BRA `(.L_x_12) ;  /* 0x00000000007c8947 */ /* 0x000fea0003800000 */
[----:B------:R-:W-:Y:S01]  /*0dd0*/  IMAD.MOV R3, RZ, RZ, -R10 ;  /* 0x000000ffff037224 */ /* 0x000fe200078e0a0a */
[----:B------:R-:W-:Y:S01]  /*0de0*/  DMUL.RP R18, R22, R18 ;  /* 0x0000001216127228 */ /* 0x000fe20000008000 */
[----:B------:R-:W-:-:S06]  /*0df0*/  IMAD.MOV.U32 R2, RZ, RZ, RZ ;  /* 0x000000ffff027224 */ /* 0x000fcc00078e00ff */
[----:B------:R-:W-:-:S03]  /*0e00*/  DFMA R2, R14, -R2, R22 ;  /* 0x800000020e02722b */ /* 0x000fc60000000016 */
[----:B------:R-:W-:-:S03]  /*0e10*/  LOP3.LUT R9, R19, R9, RZ, 0x3c, !PT ;  /* 0x0000000913097212 */ /* 0x000fc600078e3cff */
[----:B------:R-:W-:-:S04]  /*0e20*/  IADD3 R2, PT, PT, -R10, -0x43300000, RZ ;  /* 0xbcd000000a027810 */ /* 0x000fc80007ffe1ff */
[----:B------:R-:W-:-:S04]  /*0e30*/  FSETP.NEU.AND P0, PT, |R3|, R2, PT ;  /* 0x000000020300720b */ /* 0x000fc80003f0d200 */
[----:B------:R-:W-:Y:S02]  /*0e40*/  FSEL R14, R18, R14, !P0 ;  /* 0x0000000e120e7208 */ /* 0x000fe40004000000 */
[----:B------:R-:W-:Y:S01]  /*0e50*/  FSEL R15, R9, R15, !P0 ;  /* 0x0000000f090f7208 */ /* 0x000fe20004000000 */
[----:B------:R-:W-:Y:S06]  /*0e60*/  BRA `(.L_x_12) ;  /* 0x0000000000547947 */ /* 0x000fec0003800000 */
.L_x_11:
[----:B------:R-:W-:-:S14]  /*0e70*/  DSETP.NAN.AND P0, PT, R10, R10, PT ;  /* 0x0000000a0a00722a */ /* 0x000fdc0003f08000 */
[----:B------:R-:W-:Y:S05]  /*0e80*/  @P0 BRA `(.L_x_13) ;  /* 0x0000000000440947 */ /* 0x000fea0003800000 */
[----:B------:R-:W-:-:S14]  /*0e90*/  DSETP.NAN.AND P0, PT, R8, R8, PT ;  /* 0x000000080800722a */ /* 0x000fdc0003f08000 */
[----:B------:R-:W-:Y:S05]  /*0ea0*/  @P0 BRA `(.L_x_14) ;  /* 0x0000000000300947 */ /* 0x000fea0003800000 */
[----:B------:R-:W-:Y:S01]  /*0eb0*/  ISETP.NE.AND P0, PT, R17, R24, PT ;  /* 0x000000181100720c */ /* 0x000fe20003f05270 */
[----:B------:R-:W-:Y:S02]  /*0ec0*/  IMAD.MOV.U32 R14, RZ, RZ, 0x0 ;  /* 0x00000000ff0e7424 */ /* 0x000fe400078e00ff */
[----:B------:R-:W-:-:S10]  /*0ed0*/  IMAD.MOV.U32 R15, RZ, RZ, -0x80000 ;  /* 0xfff80000ff0f7424 */ /* 0x000fd400078e00ff */
[----:B------:R-:W-:Y:S05]  /*0ee0*/  @!P0 BRA `(.L_x_12) ;  /* 0x0000000000348947 */ /* 0x000fea0003800000 */
[----:B------:R-:W-:Y:S02]  /*0ef0*/  ISETP.NE.AND P0, PT, R17, 0x7ff00000, PT ;  /* 0x7ff000001100780c */ /* 0x000fe40003f05270 */
[----:B------:R-:W-:Y:S02]  /*0f00*/  LOP3.LUT R15, R11, 0x80000000, R9, 0x48, !PT ;  /* 0x800000000b0f7812 */ /* 0x000fe400078e4809 */
[----:B------:R-:W-:-:S13]  /*0f10*/  ISETP.EQ.OR P0, PT, R24, RZ, !P0 ;  /* 0x000000ff1800720c */ /* 0x000fda0004702670 */
[----:B------:R-:W-:Y:S01]  /*0f20*/  @P0 LOP3.LUT R2, R15, 0x7ff00000, RZ, 0xfc, !PT ;  /* 0x7ff000000f020812 */ /* 0x000fe200078efcff */
[----:B------:R-:W-:Y:S02]  /*0f30*/  @!P0 IMAD.MOV.U32 R14, RZ, RZ, RZ ;  /* 0x000000ffff0e8224 */ /* 0x000fe400078e00ff */
[----:B------:R-:W-:Y:S02]  /*0f40*/  @P0 IMAD.MOV.U32 R14, RZ, RZ, RZ ;  /* 0x000000ffff0e0224 */ /* 0x000fe400078e00ff */
[----:B------:R-:W-:Y:S01]  /*0f50*/  @P0 IMAD.MOV.U32 R15, RZ, RZ, R2 ;  /* 0x000000ffff0f0224 */ /* 0x000fe200078e0002 */
[----:B------:R-:W-:Y:S06]  /*0f60*/  BRA `(.L_x_12) ;  /* 0x0000000000147947 */ /* 0x000fec0003800000 */
.L_x_14:
[----:B------:R-:W-:Y:S01]  /*0f70*/  LOP3.LUT R15, R9, 0x80000, RZ, 0xfc, !PT ;  /* 0x00080000090f7812 */ /* 0x000fe200078efcff */
[----:B------:R-:W-:Y:S01]  /*0f80*/  IMAD.MOV.U32 R14, RZ, RZ, R8 ;  /* 0x000000ffff0e7224 */ /* 0x000fe200078e0008 */
[----:B------:R-:W-:Y:S06]  /*0f90*/  BRA `(.L_x_12) ;  /* 0x0000000000087947 */ /* 0x000fec0003800000 */
.L_x_13:
[----:B------:R-:W-:Y:S01]  /*0fa0*/  LOP3.LUT R15, R11, 0x80000, RZ, 0xfc, !PT ;  /* 0x000800000b0f7812 */ /* 0x000fe200078efcff */
[----:B------:R-:W-:-:S07]  /*0fb0*/  IMAD.MOV.U32 R14, RZ, RZ, R10 ;  /* 0x000000ffff0e7224 */ /* 0x000fce00078e000a */
.L_x_12:
[----:B------:R-:W-:Y:S05]  /*0fc0*/  BSYNC.RECONVERGENT B3 ;  /* 0x0000000000037941 */ /* 0x000fea0003800200 */
.L_x_10:
[----:B------:R-:W-:Y:S02]  /*0fd0*/  IMAD.MOV.U32 R17, RZ, RZ, 0x0 ;  /* 0x00000000ff117424 */ /* 0x000fe400078e00ff */
[----:B------:R-:W-:Y:S02]  /*0fe0*/  IMAD.MOV.U32 R2, RZ, RZ, R14 ;  /* 0x000000ffff027224 */ /* 0x000fe400078e000e */
[----:B------:R-:W-:Y:S01]  /*0ff0*/  IMAD.MOV.U32 R3, RZ, RZ, R15 ;  /* 0x000000ffff037224 */ /* 0x000fe200078e000f */
[----:B------:R-:W-:Y:S06]  /*1000*/  RET.REL.NODEC R16 `(_Z17findTransmissionsPfPiS_S_S_S_Pb) ;  /* 0xffffffec10fc7950 */ /* 0x000fec0003c3ffff */
.L_x_15:
[----:B------:R-:W-:-:S00]  /*1010*/  BRA `(.L_x_15) ;  /* 0xfffffffc00fc7947 */ /* 0x000fc0000383ffff */
[----:B------:R-:W-:-:S00]  /*1020*/  NOP ;  /* 0x0000000000007918 */ /* 0x000fc00000000000 */
        /* <DEDUP_REMOVED lines=13> */
.L_x_22:


//--------------------- .text._Z21initTransmissionArrayPb --------------------------
	.section	.text._Z21initTransmissionArrayPb,"ax",@progbits
	.align	128
        .global         _Z21initTransmissionArrayPb
        .type           _Z21initTransmissionArrayPb,@function
        .size           _Z21initTransmissionArrayPb,(.L_x_25 - _Z21initTransmissionArrayPb)
        .other          _Z21initTransmissionArrayPb,@"STO_CUDA_ENTRY STV_DEFAULT"
_Z21initTransmissionArrayPb:
.text._Z21initTransmissionArrayPb:
[----:B------:R-:W-:Y:S01]  /*0000*/  LDC R1, c[0x0][0x37c] ;  /* 0x0000df00ff017b82 */ /* 0x000fe20000000800 */
[----:B------:R-:W0:Y:S07]  /*0010*/  S2R R3, SR_TID.X ;  /* 0x0000000000037919 */ /* 0x000e2e0000002100 */
[----:B------:R-:W0:Y:S01]  /*0020*/  S2UR UR6, SR_CTAID.X ;  /* 0x00000000000679c3 */ /* 0x000e220000002500 */
[----:B------:R-:W1:Y:S07]  /*0030*/  LDCU.64 UR4, c[0x0][0x358] ;  /* 0x00006b00ff0477ac */ /* 0x000e6e0008000a00 */
[----:B------:R-:W0:Y:S08]  /*0040*/  LDC R0, c[0x0][0x360] ;  /* 0x0000d800ff007b82 */ /* 0x000e300000000800 */
[----:B------:R-:W1:Y:S01]  /*0050*/  LDC.64 R4, c[0x4][RZ] ;  /* 0x01000000ff047b82 */ /* 0x000e620000000a00 */
[----:B0-----:R-:W-:-:S05]  /*0060*/  IMAD R0, R0, UR6, R3 ;  /* 0x0000000600007c24 */ /* 0x001fca000f8e0203 */
[----:B------:R-:W-:Y:S01]  /*0070*/  ISETP.GT.AND P0, PT, R0, 0xfff, PT ;  /* 0x00000fff0000780c */ /* 0x000fe20003f04270 */
[----:B-1----:R0:W-:-:S12]  /*0080*/  STG.E desc[UR4][R4.64], RZ ;  /* 0x000000ff04007986 */ /* 0x0021d8000c101904 */
[----:B0-----:R-:W-:Y:S05]  /*0090*/  @P0 EXIT ;  /* 0x000000000000094d */ /* 0x001fea0003800000 */
[----:B------:R-:W0:Y:S02]  /*00a0*/  LDCU.64 UR6, c[0x0][0x380] ;  /* 0x00007000ff0677ac */ /* 0x000e240008000a00 */
[----:B0-----:R-:W-:-:S04]  /*00b0*/  IADD3 R2, P0, PT, R0, UR6, RZ ;  /* 0x0000000600027c10 */ /* 0x001fc8000ff1e0ff */
[----:B------:R-:W-:-:S05]  /*00c0*/  LEA.HI.X.SX32 R3, R0, UR7, 0x1, P0 ;  /* 0x0000000700037c11 */ /* 0x000fca00080f0eff */
[----:B------:R-:W-:Y:S01]  /*00d0*/  STG.E.U8 desc[UR4][R2.64], RZ ;  /* 0x000000ff02007986 */ /* 0x000fe2000c101104 */
[----:B------:R-:W-:Y:S05]  /*00e0*/  EXIT ;  /* 0x000000000000794d */ /* 0x000fea0003800000 */
.L_x_16:
        /* <DEDUP_REMOVED lines=9> */
.L_x_25:


//--------------------- .text._Z11scaleResultPfP6float2 --------------------------
	.section	.text._Z11scaleResultPfP6float2,"ax",@progbits
	.align	128
        .global         _Z11scaleResultPfP6float2
        .type           _Z11scaleResultPfP6float2,@function
        .size           _Z11scaleResultPfP6float2,(.L_x_23 - _Z11scaleResultPfP6float2)
        .other          _Z11scaleResultPfP6float2,@"STO_CUDA_ENTRY STV_DEFAULT"
_Z11scaleResultPfP6float2:
.text._Z11scaleResultPfP6float2:
[----:B------:R-:W-:Y:S01]  /*0000*/  LDC R1, c[0x0][0x37c] ;  /* 0x0000df00ff017b82 */ /* 0x000fe20000000800 */
[----:B------:R-:W0:Y:S07]  /*0010*/  S2R R3, SR_TID.X ;  /* 0x0000000000037919 */ /* 0x000e2e0000002100 */
[----:B------:R-:W0:Y:S08]  /*0020*/  S2UR UR4, SR_CTAID.X ;  /* 0x00000000000479c3 */ /* 0x000e300000002500 */
[----:B------:R-:W0:Y:S02]  /*0030*/  LDC R2, c[0x0][0x360] ;  /* 0x0000d800ff027b82 */ /* 0x000e240000000800 */
[----:B0-----:R-:W-:-:S05]  /*0040*/  IMAD R2, R2, UR4, R3 ;  /* 0x0000000402027c24 */ /* 0x001fca000f8e0203 */
[----:B------:R-:W-:-:S13]  /*0050*/  ISETP.GT.AND P0, PT, R2, 0xfff, PT ;  /* 0x00000fff0200780c */ /* 0x000fda0003f04270 */
[----:B------:R-:W-:Y:S05]  /*0060*/  @P0 EXIT ;  /* 0x000000000000094d */ /* 0x000fea0003800000 */
[----:B------:R-:W0:Y:S01]  /*0070*/  LDC.64 R4, c[0x0][0x388] ;  /* 0x0000e200ff047b82 */ /* 0x000e220000000a00 */
[----:B------:R-:W1:Y:S01]  /*0080*/  LDCU.64 UR4, c[0x0][0x358] ;  /* 0x00006b00ff0477ac */ /* 0x000e620008000a00 */
[----:B0-----:R-:W-:-:S06]  /*0090*/  IMAD.WIDE R4, R2, 0x8, R4 ;  /* 0x0000000802047825 */ /* 0x001fcc00078e0204 */
[----:B-1----:R-:W2:Y:S01]  /*00a0*/  LDG.E.64 R4, desc[UR4][R4.64] ;  /* 0x0000000404047981 */ /* 0x002ea2000c1e1b00 */
[----:B------:R-:W-:Y:S01]  /*00b0*/  BSSY.RECONVERGENT B0, `(.L_x_17) ;  /* 0x0000010000007945 */ /* 0x000fe20003800200 */
[----:B--2---:R-:W-:-:S04]  /*00c0*/  FMUL R0, R4, R4 ;  /* 0x0000000404007220 */ /* 0x004fc80000400000 */
[----:B------:R-:W-:-:S04]  /*00d0*/  FMUL R0, R5, R0 ;  /* 0x0000000005007220 */ /* 0x000fc80000400000 */
[----:B------:R-:W-:-:S04]  /*00e0*/  FMUL R0, R5, R0 ;  /* 0x0000000005007220 */ /* 0x000fc80000400000 */
[----:B------:R0:W1:Y:S01]  /*00f0*/  MUFU.RSQ R3, R0 ;  /* 0x0000000000037308 */ /* 0x0000620000001400 */
[----:B------:R-:W-:-:S04]  /*0100*/  IADD3 R6, PT, PT, R0, -0xd000000, RZ ;  /* 0xf300000000067810 */ /* 0x000fc80007ffe0ff */
[----:B------:R-:W-:-:S13]  /*0110*/  ISETP.GT.U32.AND P0, PT, R6, 0x727fffff, PT ;  /* 0x727fffff0600780c */ /* 0x000fda0003f04070 */
[----:B01----:R-:W-:Y:S05]  /*0120*/  @!P0 BRA `(.L_x_18) ;  /* 0x0000000000108947 */ /* 0x003fea0003800000 */
[----:B------:R-:W-:-:S07]  /*0130*/  MOV R8, 0x150 ;  /* 0x0000015000087802 */ /* 0x000fce0000000f00 */
[----:B------:R-:W-:Y:S05]  /*0140*/  CALL.REL.NOINC `($__internal_1_$__cuda_sm20_sqrt_rn_f32_slowpath) ;  /* 0x0000000000a07944 */ /* 0x000fea0003c00000 */
[----:B------:R-:W-:Y:S01]  /*0150*/  MOV R0, R3 ;  /* 0x0000000300007202 */ /* 0x000fe20000000f00 */
[----:B------:R-:W-:Y:S06]  /*0160*/  BRA `(.L_x_19) ;  /* 0x0000000000107947 */ /* 0x000fec0003800000 */
.L_x_18:
[----:B------:R-:W-:Y:S01]  /*0170*/  FMUL.FTZ R5, R0, R3 ;  /* 0x0000000300057220 */ /* 0x000fe20000410000 */
[----:B------:R-:W-:-:S03]  /*0180*/  FMUL.FTZ R3, R3, 0.5 ;  /* 0x3f00000003037820 */ /* 0x000fc60000410000 */
[----:B------:R-:W-:-:S04]  /*0190*/  FFMA R0, -R5, R5, R0 ;  /* 0x0000000505007223 */ /* 0x000fc80000000100 */
[----:B------:R-:W-:-:S07]  /*01a0*/  FFMA R0, R0, R3, R5 ;  /* 0x0000000300007223 */ /* 0x000fce0000000005 */
.L_x_19:
[----:B------:R-:W-:Y:S05]  /*01b0*/  BSYNC.RECONVERGENT B0 ;  /* 0x0000000000007941 */ /* 0x000fea0003800200 */
.L_x_17:
[----:B------:R-:W-:Y:S01]  /*01c0*/  MOV R8, R0 ;  /* 0x0000000000087202 */ /* 0x000fe20000000f00 */
[----:B------:R-:W-:-:S03]  /*01d0*/  HFMA2 R5, -RZ, RZ, 1.5048828125, 33.21875 ;  /* 0x3e055027ff057431 */ /* 0x000fc600000001ff */
[----:B------:R-:W-:-:S13]  /*01e0*/  FSETP.GEU.AND P0, PT, R8, 1.175494350822287508e-38, PT ;  /* 0x008000000800780b */ /* 0x000fda0003f0e000 */
[----:B------:R-:W-:-:S05]  /*01f0*/  @!P0 FMUL R8, R8, 8388608 ;  /* 0x4b00000008088820 */ /* 0x000fca0000400000 */
[----:B------:R-:W-:-:S04]  /*0200*/  IADD3 R0, PT, PT, R8, -0x3f2aaaab, RZ ;  /* 0xc0d5555508007810 */ /* 0x000fc80007ffe0ff */
[----:B------:R-:W-:-:S04]  /*0210*/  LOP3.LUT R3, R0, 0xff800000, RZ, 0xc0, !PT ;  /* 0xff80000000037812 */ /* 0x000fc800078ec0ff */
[-C--:B------:R-:W-:Y:S02]  /*0220*/  IADD3 R0, PT, PT, R8, -R3.reuse, RZ ;  /* 0x8000000308007210 */ /* 0x080fe40007ffe0ff */
[----:B------:R-:W-:-:S03]  /*0230*/  I2FP.F32.S32 R3, R3 ;  /* 0x0000000300037245 */ /* 0x000fc60000201400 */
[----:B------:R-:W-:Y:S01]  /*0240*/  FADD R6, R0, -1 ;  /* 0xbf80000000067421 */ /* 0x000fe20000000000 */
[----:B------:R-:W-:Y:S02]  /*0250*/  FSEL R0, RZ, -23, P0 ;  /* 0xc1b80000ff007808 */ /* 0x000fe40000000000 */
[----:B------:R-:W-:Y:S01]  /*0260*/  ISETP.GT.U32.AND P0, PT, R8, 0x7f7fffff, PT ;  /* 0x7f7fffff0800780c */ /* 0x000fe20003f04070 */
[C---:B------:R-:W-:Y:S02]  /*0270*/  FFMA R5, R6.reuse, -R5, 0.14084610342979431152 ;  /* 0x3e1039f606057423 */ /* 0x040fe40000000805 */
[----:B------:R-:W-:Y:S01]  /*0280*/  FFMA R0, R3, 1.1920928955078125e-07, R0 ;  /* 0x3400000003007823 */ /* 0x000fe20000000000 */
[----:B------:R-:W-:Y:S01]  /*0290*/  MOV R3, 0x7f800000 ;  /* 0x7f80000000037802 */ /* 0x000fe20000000f00 */
[----:B------:R-:W-:-:S04]  /*02a0*/  FFMA R5, R6, R5, -0.12148627638816833496 ;  /* 0xbdf8cdcc06057423 */ /* 0x000fc80000000005 */
[----:B------:R-:W-:-:S04]  /*02b0*/  FFMA R5, R6, R5, 0.13980610668659210205 ;  /* 0x3e0f295506057423 */ /* 0x000fc80000000005 */
[----:B------:R-:W-:-:S04]  /*02c0*/  FFMA R5, R6, R5, -0.16684235632419586182 ;  /* 0xbe2ad8b906057423 */ /* 0x000fc80000000005 */
[----:B------:R-:W-:-:S04]  /*02d0*/  FFMA R5, R6, R5, 0.20012299716472625732 ;  /* 0x3e4ced0b06057423 */ /* 0x000fc80000000005 */
[----:B------:R-:W-:-:S04]  /*02e0*/  FFMA R5, R6, R5, -0.24999669194221496582 ;  /* 0xbe7fff2206057423 */ /* 0x000fc80000000005 */
[C---:B------:R-:W-:Y:S02]  /*02f0*/  FFMA R7, R6.reuse, R5, 0.33333182334899902344 ;  /* 0x3eaaaa7806077423 */ /* 0x040fe40000000005 */
[----:B------:R-:W0:Y:S02]  /*0300*/  LDC.64 R4, c[0x0][0x380] ;  /* 0x0000e000ff047b82 */ /* 0x000e240000000a00 */
[----:B------:R-:W-:-:S04]  /*0310*/  FFMA R7, R6, R7, -0.5 ;  /* 0xbf00000006077423 */ /* 0x000fc80000000007 */
[----:B------:R-:W-:-:S04]  /*0320*/  FMUL R7, R6, R7 ;  /* 0x0000000706077220 */ /* 0x000fc80000400000 */
[----:B------:R-:W-:-:S04]  /*0330*/  FFMA R7, R6, R7, R6 ;  /* 0x0000000706077223 */ /* 0x000fc80000000006 */
[----:B------:R-:W-:Y:S01]  /*0340*/  FFMA R0, R0, 0.69314718246459960938, R7 ;  /* 0x3f31721800007823 */ /* 0x000fe20000000007 */
[C---:B------:R-:W-:Y:S01]  /*0350*/  @P0 FFMA R0, R8.reuse, R3, +INF ;  /* 0x7f80000008000423 */ /* 0x040fe20000000003 */
[----:B------:R-:W-:-:S03]  /*0360*/  FSETP.NEU.AND P0, PT, R8, RZ, PT ;  /* 0x000000ff0800720b */ /* 0x000fc60003f0d000 */
[----:B------:R-:W-:-:S04]  /*0370*/  FMUL R0, R0, 0.43429449200630187988 ;  /* 0x3ede5bd900007820 */ /* 0x000fc80000400000 */
[----:B------:R-:W-:Y:S01]  /*0380*/  FMUL R0, R0, 20 ;  /* 0x41a0000000007820 */ /* 0x000fe20000400000 */
[----:B0-----:R-:W-:-:S04]  /*0390*/  IMAD.WIDE R4, R2, 0x4, R4 ;  /* 0x0000000402047825 */ /* 0x001fc800078e0204 */
[----:B------:R-:W-:-:S05]  /*03a0*/  FSEL R3, R0, -INF , P0 ;  /* 0xff80000000037808 */ /* 0x000fca0000000000 */
[----:B------:R-:W-:Y:S01]  /*03b0*/  STG.E desc[UR4][R4.64], R3 ;  /* 0x0000000304007986 */ /* 0x000fe2000c101904 */
[----:B------:R-:W-:Y:S05]  /*03c0*/  EXIT ;  /* 0x000000000000794d */ /* 0x000fea0003800000 */
        .weak           $__internal_1_$__cuda_sm20_sqrt_rn_f32_slowpath
        .type           $__internal_1_$__cuda_sm20_sqrt_rn_f32_slowpath,@function
        .size           $__internal_1_$__cuda_sm20_sqrt_rn_f32_slowpath,(.L_x_23 - $__internal_1_$__cuda_sm20_sqrt_rn_f32_slowpath)
$__internal_1_$__cuda_sm20_sqrt_rn_f32_slowpath:
[----:B------:R-:W-:-:S13]  /*03d0*/  LOP3.LUT P0, RZ, R0, 0x7fffffff, RZ, 0xc0, !PT ;  /* 0x7fffffff00ff7812 */ /* 0x000fda000780c0ff */
[----:B------:R-:W-:Y:S01]  /*03e0*/  @!P0 MOV R3, R0 ;  /* 0x0000000000038202 */ /* 0x000fe20000000f00 */
[----:B------:R-:W-:Y:S06]  /*03f0*/  @!P0 BRA `(.L_x_20) ;  /* 0x0000000000408947 */ /* 0x000fec0003800000 */
[----:B------:R-:W-:-:S13]  /*0400*/  FSETP.GEU.FTZ.AND P0, PT, R0, RZ, PT ;  /* 0x000000ff0000720b */ /* 0x000fda0003f1e000 */
[----:B------:R-:W-:Y:S01]  /*0410*/  @!P0 MOV R3, 0x7fffffff ;  /* 0x7fffffff00038802 */ /* 0x000fe20000000f00 */
[----:B------:R-:W-:Y:S06]  /*0420*/  @!P0 BRA `(.L_x_20) ;  /* 0x0000000000348947 */ /* 0x000fec0003800000 */
[----:B------:R-:W-:-:S13]  /*0430*/  FSETP.GTU.FTZ.AND P0, PT, |R0|, +INF , PT ;  /* 0x7f8000000000780b */ /* 0x000fda0003f1c200 */
[----:B------:R-:W-:Y:S01]  /*0440*/  @P0 FADD.FTZ R3, R0, 1 ;  /* 0x3f80000000030421 */ /* 0x000fe20000010000 */
[----:B------:R-:W-:Y:S06]  /*0450*/  @P0 BRA `(.L_x_20) ;  /* 0x0000000000280947 */ /* 0x000fec0003800000 */
[----:B------:R-:W-:-:S13]  /*0460*/  FSETP.NEU.FTZ.AND P0, PT, |R0|, +INF , PT ;  /* 0x7f8000000000780b */ /* 0x000fda0003f1d200 */
[----:B------:R-:W-:-:S04]  /*0470*/  @P0 FFMA R4, R0, 1.84467440737095516160e+19, RZ ;  /* 0x5f80000000040823 */ /* 0x000fc800000000ff */
[----:B------:R-:W0:Y:S02]  /*0480*/  @P0 MUFU.RSQ R3, R4 ;  /* 0x0000000400030308 */ /* 0x000e240000001400 */
[----:B0-----:R-:W-:Y:S01]  /*0490*/  @P0 FMUL.FTZ R5, R4, R3 ;  /* 0x0000000304050220 */ /* 0x001fe20000410000 */
[----:B------:R-:W-:Y:S01]  /*04a0*/  @P0 FMUL.FTZ R7, R3, 0.5 ;  /* 0x3f00000003070820 */ /* 0x000fe20000410000 */
[----:B------:R-:W-:Y:S02]  /*04b0*/  @!P0 MOV R3, R0 ;  /* 0x0000000000038202 */ /* 0x000fe40000000f00 */
[----:B------:R-:W-:-:S04]  /*04c0*/  @P0 FADD.FTZ R6, -R5, -RZ ;  /* 0x800000ff05060221 */ /* 0x000fc80000010100 */
[----:B------:R-:W-:-:S04]  /*04d0*/  @P0 FFMA R6, R5, R6, R4 ;  /* 0x0000000605060223 */ /* 0x000fc80000000004 */
[----:B------:R-:W-:-:S04]  /*04e0*/  @P0 FFMA R6, R6, R7, R5 ;  /* 0x0000000706060223 */ /* 0x000fc80000000005 */
[----:B------:R-:W-:-:S07]  /*04f0*/  @P0 FMUL.FTZ R3, R6, 2.3283064365386962891e-10 ;  /* 0x2f80000006030820 */ /* 0x000fce0000410000 */
.L_x_20:
[----:B------:R-:W-:Y:S01]  /*0500*/  HFMA2 R5, -RZ, RZ, 0, 0 ;  /* 0x00000000ff057431 */ /* 0x000fe200000001ff */
[----:B------:R-:W-:-:S04]  /*0510*/  MOV R4, R8 ;  /* 0x0000000800047202 */ /* 0x000fc80000000f00 */
[----:B------:R-:W-:Y:S05]  /*0520*/  RET.REL.NODEC R4 `(_Z11scaleResultPfP6float2) ;  /* 0xfffffff804b47950 */ /* 0x000fea0003c3ffff */
.L_x_21:
        /* <DEDUP_REMOVED lines=13> */
.L_x_23:


//--------------------- .nv.shared.reserved.0     --------------------------
	.section	.nv.shared.reserved.0,"aw",@nobits
	.weak		__nv_reservedSMEM_offset_0_alias
	.size		__nv_reservedSMEM_offset_0_alias, 0, 64
	.other		__nv_reservedSMEM_offset_0_alias,@"STO_CUDA_RESERVED_SHARED STV_DEFAULT"
__nv_reservedSMEM_offset_0_alias:
	.zero		0
	.zero		64


//--------------------- .nv.global                --------------------------
	.section	.nv.global,"aw",@nobits
	.align	4
.nv.global:
	.type		transmissionCount,@object
	.size		transmissionCount,(timeStep - transmissionCount)
transmissionCount:
	.zero		4
	.type		timeStep,@object
	.size		timeStep,(.L_1 - timeStep)
timeStep:
	.zero		4
.L_1:


//--------------------- .nv.constant0._Z17findTransmissionsPfPiS_S_S_S_Pb --------------------------
	.section	.nv.constant0._Z17findTransmissionsPfPiS_S_S_S_Pb,"a",@progbits
	.sectionflags	@""
	.align	4
.nv.constant0._Z17findTransmissionsPfPiS_S_S_S_Pb:
	.zero		952


//--------------------- .nv.constant0._Z21initTransmissionArrayPb --------------------------
	.section	.nv.constant0._Z21initTransmissionArrayPb,"a",@progbits
	.sectionflags	@""
	.align	4
.nv.constant0._Z21initTransmissionArrayPb:
	.zero		904


//--------------------- .nv.constant0._Z11scaleResultPfP6float2 --------------------------
	.section	.nv.constant0._Z11scaleResultPfP6float2,"a",@progbits
	.sectionflags	@""
	.align	4
.nv.constant0._Z11scaleResultPfP6float2:
	.zero		912


//--------------------- SYMBOLS --------------------------

	.type		.nv.reservedSmem.offset0,@object
	.size		.nv.reservedSmem.offset0,0x4
